//
// Generated by NVIDIA NVVM Compiler
//
// Compiler Build ID: CL-36424714
// Cuda compilation tools, release 13.0, V13.0.88
// Based on NVVM 20.0.0
//

.version 9.0
.target sm_100
.address_size 64

	// .globl	_Z16printthreadindexPfii
.extern .func  (.param .b32 func_retval0) vprintf
(
	.param .b64 vprintf_param_0,
	.param .b64 vprintf_param_1
)
;
.global .align 1 .b8 $str[83] = {116, 104, 114, 101, 97, 100, 95, 105, 100, 32, 40, 37, 100, 44, 37, 100, 41, 32, 98, 108, 111, 99, 107, 95, 105, 100, 32, 40, 37, 100, 44, 37, 100, 41, 32, 99, 111, 111, 114, 100, 105, 110, 97, 116, 101, 32, 40, 37, 100, 44, 37, 100, 41, 32, 103, 108, 111, 98, 97, 108, 32, 105, 110, 100, 101, 120, 32, 37, 50, 100, 32, 32, 105, 118, 97, 108, 32, 37, 50, 100, 32, 10};

.visible .entry _Z16printthreadindexPfii(
	.param .u64 .ptr .align 1 _Z16printthreadindexPfii_param_0,
	.param .u32 _Z16printthreadindexPfii_param_1,
	.param .u32 _Z16printthreadindexPfii_param_2
)
{
	.local .align 8 .b8 	__local_depot0[40];
	.reg .b64 	%SP;
	.reg .b64 	%SPL;
	.reg .b32 	%r<13>;
	.reg .b32 	%f<2>;
	.reg .b64 	%rd<9>;
	.reg .b64 	%fd<2>;

	mov.u64 	%SPL, __local_depot0;
	cvta.local.u64 	%SP, %SPL;
	ld.param.u64 	%rd1, [_Z16printthreadindexPfii_param_0];
	ld.param.u32 	%r1, [_Z16printthreadindexPfii_param_1];
	cvta.to.global.u64 	%rd2, %rd1;
	add.u64 	%rd3, %SP, 0;
	add.u64 	%rd4, %SPL, 0;
	mov.u32 	%r2, %tid.x;
	mov.u32 	%r3, %ctaid.x;
	mov.u32 	%r4, %ntid.x;
	mad.lo.s32 	%r5, %r3, %r4, %r2;
	mov.u32 	%r6, %tid.y;
	mov.u32 	%r7, %ctaid.y;
	mov.u32 	%r8, %ntid.y;
	mad.lo.s32 	%r9, %r7, %r8, %r6;
	mad.lo.s32 	%r10, %r1, %r9, %r5;
	mul.wide.u32 	%rd5, %r10, 4;
	add.s64 	%rd6, %rd2, %rd5;
	ld.global.f32 	%f1, [%rd6];
	cvt.f64.f32 	%fd1, %f1;
	st.local.v2.u32 	[%rd4], {%r2, %r6};
	st.local.v2.u32 	[%rd4+8], {%r3, %r7};
	st.local.v2.u32 	[%rd4+16], {%r5, %r9};
	st.local.u32 	[%rd4+24], %r10;
	st.local.f64 	[%rd4+32], %fd1;
	mov.u64 	%rd7, $str;
	cvta.global.u64 	%rd8, %rd7;
	{ // callseq 0, 0
	.param .b64 param0;
	st.param.b64 	[param0], %rd8;
	.param .b64 param1;
	st.param.b64 	[param1], %rd3;
	.param .b32 retval0;
	call.uni (retval0), 
	vprintf, 
	(
	param0, 
	param1
	);
	ld.param.b32 	%r11, [retval0];
	} // callseq 0
	ret;

}
	// .globl	_Z15gpuMatrix2DConvPfS_S_iiiii
.visible .entry _Z15gpuMatrix2DConvPfS_S_iiiii(
	.param .u64 .ptr .align 1 _Z15gpuMatrix2DConvPfS_S_iiiii_param_0,
	.param .u64 .ptr .align 1 _Z15gpuMatrix2DConvPfS_S_iiiii_param_1,
	.param .u64 .ptr .align 1 _Z15gpuMatrix2DConvPfS_S_iiiii_param_2,
	.param .u32 _Z15gpuMatrix2DConvPfS_S_iiiii_param_3,
	.param .u32 _Z15gpuMatrix2DConvPfS_S_iiiii_param_4,
	.param .u32 _Z15gpuMatrix2DConvPfS_S_iiiii_param_5,
	.param .u32 _Z15gpuMatrix2DConvPfS_S_iiiii_param_6,
	.param .u32 _Z15gpuMatrix2DConvPfS_S_iiiii_param_7
)
{
	.reg .pred 	%p<15>;
	.reg .b32 	%r<49>;
	.reg .b32 	%f<119>;
	.reg .b64 	%rd<45>;

	ld.param.u64 	%rd10, [_Z15gpuMatrix2DConvPfS_S_iiiii_param_0];
	ld.param.u64 	%rd11, [_Z15gpuMatrix2DConvPfS_S_iiiii_param_1];
	ld.param.u64 	%rd9, [_Z15gpuMatrix2DConvPfS_S_iiiii_param_2];
	ld.param.u32 	%r21, [_Z15gpuMatrix2DConvPfS_S_iiiii_param_4];
	ld.param.u32 	%r22, [_Z15gpuMatrix2DConvPfS_S_iiiii_param_5];
	ld.param.u32 	%r24, [_Z15gpuMatrix2DConvPfS_S_iiiii_param_6];
	ld.param.u32 	%r23, [_Z15gpuMatrix2DConvPfS_S_iiiii_param_7];
	cvta.to.global.u64 	%rd1, %rd11;
	cvta.to.global.u64 	%rd2, %rd10;
	mov.u32 	%r25, %ctaid.y;
	mov.u32 	%r26, %ntid.y;
	mov.u32 	%r27, %tid.y;
	mad.lo.s32 	%r1, %r25, %r26, %r27;
	mov.u32 	%r28, %ctaid.x;
	mov.u32 	%r29, %ntid.x;
	mov.u32 	%r30, %tid.x;
	mad.lo.s32 	%r2, %r28, %r29, %r30;
	setp.ge.s32 	%p1, %r1, %r24;
	setp.ge.s32 	%p2, %r2, %r23;
	or.pred  	%p3, %p1, %p2;
	@%p3 bra 	$L__BB1_18;
	setp.lt.s32 	%p4, %r22, 1;
	mov.f32 	%f117, 0f00000000;
	@%p4 bra 	$L__BB1_17;
	and.b32  	%r3, %r22, 15;
	and.b32  	%r4, %r22, 7;
	and.b32  	%r5, %r22, 2147483632;
	and.b32  	%r6, %r22, 3;
	neg.s32 	%r7, %r5;
	add.s64 	%rd3, %rd2, 32;
	mov.f32 	%f117, 0f00000000;
	mov.b32 	%r43, 0;
$L__BB1_3:
	setp.lt.u32 	%p5, %r22, 16;
	add.s32 	%r33, %r43, %r1;
	mad.lo.s32 	%r9, %r33, %r21, %r2;
	mul.lo.s32 	%r10, %r43, %r22;
	mov.b32 	%r47, 0;
	@%p5 bra 	$L__BB1_6;
	mul.wide.u32 	%rd12, %r10, 4;
	add.s64 	%rd13, %rd1, %rd12;
	add.s64 	%rd44, %rd13, 32;
	mov.u32 	%r44, %r9;
	mov.u32 	%r45, %r7;
$L__BB1_5:
	.pragma "nounroll";
	mul.wide.s32 	%rd14, %r44, 4;
	add.s64 	%rd15, %rd3, %rd14;
	ld.global.f32 	%f20, [%rd15+-32];
	ld.global.f32 	%f21, [%rd44+-32];
	fma.rn.f32 	%f22, %f20, %f21, %f117;
	ld.global.f32 	%f23, [%rd15+-28];
	ld.global.f32 	%f24, [%rd44+-28];
	fma.rn.f32 	%f25, %f23, %f24, %f22;
	ld.global.f32 	%f26, [%rd15+-24];
	ld.global.f32 	%f27, [%rd44+-24];
	fma.rn.f32 	%f28, %f26, %f27, %f25;
	ld.global.f32 	%f29, [%rd15+-20];
	ld.global.f32 	%f30, [%rd44+-20];
	fma.rn.f32 	%f31, %f29, %f30, %f28;
	ld.global.f32 	%f32, [%rd15+-16];
	ld.global.f32 	%f33, [%rd44+-16];
	fma.rn.f32 	%f34, %f32, %f33, %f31;
	ld.global.f32 	%f35, [%rd15+-12];
	ld.global.f32 	%f36, [%rd44+-12];
	fma.rn.f32 	%f37, %f35, %f36, %f34;
	ld.global.f32 	%f38, [%rd15+-8];
	ld.global.f32 	%f39, [%rd44+-8];
	fma.rn.f32 	%f40, %f38, %f39, %f37;
	ld.global.f32 	%f41, [%rd15+-4];
	ld.global.f32 	%f42, [%rd44+-4];
	fma.rn.f32 	%f43, %f41, %f42, %f40;
	ld.global.f32 	%f44, [%rd15];
	ld.global.f32 	%f45, [%rd44];
	fma.rn.f32 	%f46, %f44, %f45, %f43;
	ld.global.f32 	%f47, [%rd15+4];
	ld.global.f32 	%f48, [%rd44+4];
	fma.rn.f32 	%f49, %f47, %f48, %f46;
	ld.global.f32 	%f50, [%rd15+8];
	ld.global.f32 	%f51, [%rd44+8];
	fma.rn.f32 	%f52, %f50, %f51, %f49;
	ld.global.f32 	%f53, [%rd15+12];
	ld.global.f32 	%f54, [%rd44+12];
	fma.rn.f32 	%f55, %f53, %f54, %f52;
	ld.global.f32 	%f56, [%rd15+16];
	ld.global.f32 	%f57, [%rd44+16];
	fma.rn.f32 	%f58, %f56, %f57, %f55;
	ld.global.f32 	%f59, [%rd15+20];
	ld.global.f32 	%f60, [%rd44+20];
	fma.rn.f32 	%f61, %f59, %f60, %f58;
	ld.global.f32 	%f62, [%rd15+24];
	ld.global.f32 	%f63, [%rd44+24];
	fma.rn.f32 	%f64, %f62, %f63, %f61;
	ld.global.f32 	%f65, [%rd15+28];
	ld.global.f32 	%f66, [%rd44+28];
	fma.rn.f32 	%f117, %f65, %f66, %f64;
	add.s32 	%r45, %r45, 16;
	add.s32 	%r44, %r44, 16;
	add.s64 	%rd44, %rd44, 64;
	setp.ne.s32 	%p6, %r45, 0;
	mov.u32 	%r47, %r5;
	@%p6 bra 	$L__BB1_5;
$L__BB1_6:
	setp.eq.s32 	%p7, %r3, 0;
	@%p7 bra 	$L__BB1_16;
	add.s32 	%r34, %r3, -1;
	setp.lt.u32 	%p8, %r34, 7;
	@%p8 bra 	$L__BB1_9;
	add.s32 	%r35, %r9, %r47;
	mul.wide.s32 	%rd16, %r35, 4;
	add.s64 	%rd17, %rd2, %rd16;
	ld.global.f32 	%f68, [%rd17];
	add.s32 	%r36, %r47, %r10;
	mul.wide.u32 	%rd18, %r36, 4;
	add.s64 	%rd19, %rd1, %rd18;
	ld.global.f32 	%f69, [%rd19];
	fma.rn.f32 	%f70, %f68, %f69, %f117;
	ld.global.f32 	%f71, [%rd17+4];
	cvt.u64.u32 	%rd20, %r10;
	cvt.u64.u32 	%rd21, %r47;
	add.s64 	%rd22, %rd21, %rd20;
	shl.b64 	%rd23, %rd22, 2;
	add.s64 	%rd24, %rd1, %rd23;
	ld.global.f32 	%f72, [%rd24+4];
	fma.rn.f32 	%f73, %f71, %f72, %f70;
	ld.global.f32 	%f74, [%rd17+8];
	ld.global.f32 	%f75, [%rd24+8];
	fma.rn.f32 	%f76, %f74, %f75, %f73;
	ld.global.f32 	%f77, [%rd17+12];
	ld.global.f32 	%f78, [%rd24+12];
	fma.rn.f32 	%f79, %f77, %f78, %f76;
	ld.global.f32 	%f80, [%rd17+16];
	ld.global.f32 	%f81, [%rd24+16];
	fma.rn.f32 	%f82, %f80, %f81, %f79;
	ld.global.f32 	%f83, [%rd17+20];
	ld.global.f32 	%f84, [%rd24+20];
	fma.rn.f32 	%f85, %f83, %f84, %f82;
	ld.global.f32 	%f86, [%rd17+24];
	ld.global.f32 	%f87, [%rd24+24];
	fma.rn.f32 	%f88, %f86, %f87, %f85;
	ld.global.f32 	%f89, [%rd17+28];
	ld.global.f32 	%f90, [%rd24+28];
	fma.rn.f32 	%f117, %f89, %f90, %f88;
	add.s32 	%r47, %r47, 8;
$L__BB1_9:
	setp.eq.s32 	%p9, %r4, 0;
	@%p9 bra 	$L__BB1_16;
	add.s32 	%r37, %r4, -1;
	setp.lt.u32 	%p10, %r37, 3;
	@%p10 bra 	$L__BB1_12;
	add.s32 	%r38, %r9, %r47;
	mul.wide.s32 	%rd25, %r38, 4;
	add.s64 	%rd26, %rd2, %rd25;
	ld.global.f32 	%f92, [%rd26];
	add.s32 	%r39, %r47, %r10;
	mul.wide.u32 	%rd27, %r39, 4;
	add.s64 	%rd28, %rd1, %rd27;
	ld.global.f32 	%f93, [%rd28];
	fma.rn.f32 	%f94, %f92, %f93, %f117;
	ld.global.f32 	%f95, [%rd26+4];
	cvt.u64.u32 	%rd29, %r10;
	cvt.u64.u32 	%rd30, %r47;
	add.s64 	%rd31, %rd30, %rd29;
	shl.b64 	%rd32, %rd31, 2;
	add.s64 	%rd33, %rd1, %rd32;
	ld.global.f32 	%f96, [%rd33+4];
	fma.rn.f32 	%f97, %f95, %f96, %f94;
	ld.global.f32 	%f98, [%rd26+8];
	ld.global.f32 	%f99, [%rd33+8];
	fma.rn.f32 	%f100, %f98, %f99, %f97;
	ld.global.f32 	%f101, [%rd26+12];
	ld.global.f32 	%f102, [%rd33+12];
	fma.rn.f32 	%f117, %f101, %f102, %f100;
	add.s32 	%r47, %r47, 4;
$L__BB1_12:
	setp.eq.s32 	%p11, %r6, 0;
	@%p11 bra 	$L__BB1_16;
	setp.eq.s32 	%p12, %r6, 1;
	add.s32 	%r40, %r9, %r47;
	mul.wide.s32 	%rd34, %r40, 4;
	add.s64 	%rd7, %rd2, %rd34;
	ld.global.f32 	%f103, [%rd7];
	add.s32 	%r41, %r47, %r10;
	mul.wide.u32 	%rd35, %r41, 4;
	add.s64 	%rd36, %rd1, %rd35;
	ld.global.f32 	%f104, [%rd36];
	fma.rn.f32 	%f117, %f103, %f104, %f117;
	@%p12 bra 	$L__BB1_16;
	setp.eq.s32 	%p13, %r6, 2;
	ld.global.f32 	%f105, [%rd7+4];
	cvt.u64.u32 	%rd37, %r10;
	cvt.u64.u32 	%rd38, %r47;
	add.s64 	%rd39, %rd38, %rd37;
	shl.b64 	%rd40, %rd39, 2;
	add.s64 	%rd8, %rd1, %rd40;
	ld.global.f32 	%f106, [%rd8+4];
	fma.rn.f32 	%f117, %f105, %f106, %f117;
	@%p13 bra 	$L__BB1_16;
	ld.global.f32 	%f107, [%rd7+8];
	ld.global.f32 	%f108, [%rd8+8];
	fma.rn.f32 	%f117, %f107, %f108, %f117;
$L__BB1_16:
	add.s32 	%r43, %r43, 1;
	setp.ne.s32 	%p14, %r43, %r22;
	@%p14 bra 	$L__BB1_3;
$L__BB1_17:
	mad.lo.s32 	%r42, %r23, %r1, %r2;
	cvta.to.global.u64 	%rd41, %rd9;
	mul.wide.s32 	%rd42, %r42, 4;
	add.s64 	%rd43, %rd41, %rd42;
	st.global.f32 	[%rd43], %f117;
$L__BB1_18:
	ret;

}
	// .globl	_Z15gpuMatrix3DConvPfS_S_iiiiii
.visible .entry _Z15gpuMatrix3DConvPfS_S_iiiiii(
	.param .u64 .ptr .align 1 _Z15gpuMatrix3DConvPfS_S_iiiiii_param_0,
	.param .u64 .ptr .align 1 _Z15gpuMatrix3DConvPfS_S_iiiiii_param_1,
	.param .u64 .ptr .align 1 _Z15gpuMatrix3DConvPfS_S_iiiiii_param_2,
	.param .u32 _Z15gpuMatrix3DConvPfS_S_iiiiii_param_3,
	.param .u32 _Z15gpuMatrix3DConvPfS_S_iiiiii_param_4,
	.param .u32 _Z15gpuMatrix3DConvPfS_S_iiiiii_param_5,
	.param .u32 _Z15gpuMatrix3DConvPfS_S_iiiiii_param_6,
	.param .u32 _Z15gpuMatrix3DConvPfS_S_iiiiii_param_7,
	.param .u32 _Z15gpuMatrix3DConvPfS_S_iiiiii_param_8
)
{
	.reg .pred 	%p<28>;
	.reg .b32 	%r<114>;
	.reg .b32 	%f<131>;
	.reg .b64 	%rd<69>;

	ld.param.u64 	%rd8, [_Z15gpuMatrix3DConvPfS_S_iiiiii_param_0];
	ld.param.u64 	%rd9, [_Z15gpuMatrix3DConvPfS_S_iiiiii_param_1];
	ld.param.u64 	%rd10, [_Z15gpuMatrix3DConvPfS_S_iiiiii_param_2];
	ld.param.u32 	%r35, [_Z15gpuMatrix3DConvPfS_S_iiiiii_param_5];
	ld.param.u32 	%r36, [_Z15gpuMatrix3DConvPfS_S_iiiiii_param_6];
	ld.param.u32 	%r37, [_Z15gpuMatrix3DConvPfS_S_iiiiii_param_7];
	ld.param.u32 	%r38, [_Z15gpuMatrix3DConvPfS_S_iiiiii_param_8];
	cvta.to.global.u64 	%rd1, %rd9;
	cvta.to.global.u64 	%rd2, %rd8;
	cvta.to.global.u64 	%rd3, %rd10;
	mov.u32 	%r39, %ctaid.y;
	mov.u32 	%r40, %ntid.y;
	mov.u32 	%r41, %tid.y;
	mad.lo.s32 	%r1, %r39, %r40, %r41;
	mov.u32 	%r42, %ctaid.x;
	mov.u32 	%r43, %ntid.x;
	mov.u32 	%r44, %tid.x;
	mad.lo.s32 	%r2, %r42, %r43, %r44;
	setp.ge.s32 	%p1, %r1, %r37;
	setp.ge.s32 	%p2, %r2, %r38;
	or.pred  	%p3, %p1, %p2;
	setp.lt.s32 	%p4, %r36, 1;
	or.pred  	%p5, %p3, %p4;
	@%p5 bra 	$L__BB2_30;
	setp.lt.s32 	%p6, %r35, 1;
	@%p6 bra 	$L__BB2_19;
	and.b32  	%r3, %r35, 15;
	and.b32  	%r4, %r35, 7;
	and.b32  	%r5, %r35, 2147483632;
	add.s64 	%rd4, %rd2, 32;
	add.s64 	%rd5, %rd1, 32;
	mov.b32 	%r102, 0;
$L__BB2_3:
	mov.f32 	%f130, 0f00000000;
	mov.b32 	%r103, 0;
$L__BB2_4:
	ld.param.u32 	%r101, [_Z15gpuMatrix3DConvPfS_S_iiiiii_param_4];
	setp.lt.u32 	%p15, %r35, 16;
	add.s32 	%r85, %r103, %r1;
	mad.lo.s32 	%r8, %r85, %r101, %r2;
	mad.lo.s32 	%r86, %r102, %r35, %r103;
	mul.lo.s32 	%r9, %r86, %r35;
	mov.b32 	%r108, 0;
	@%p15 bra 	$L__BB2_7;
	and.b32  	%r87, %r35, 2147483632;
	neg.s32 	%r106, %r87;
	mov.u32 	%r104, %r9;
	mov.u32 	%r105, %r8;
$L__BB2_6:
	.pragma "nounroll";
	mul.wide.s32 	%rd41, %r105, 4;
	add.s64 	%rd42, %rd4, %rd41;
	mul.wide.s32 	%rd43, %r104, 4;
	add.s64 	%rd44, %rd5, %rd43;
	ld.global.f32 	%f18, [%rd42+-32];
	ld.global.f32 	%f19, [%rd44+-32];
	fma.rn.f32 	%f20, %f18, %f19, %f130;
	ld.global.f32 	%f21, [%rd42+-28];
	ld.global.f32 	%f22, [%rd44+-28];
	fma.rn.f32 	%f23, %f21, %f22, %f20;
	ld.global.f32 	%f24, [%rd42+-24];
	ld.global.f32 	%f25, [%rd44+-24];
	fma.rn.f32 	%f26, %f24, %f25, %f23;
	ld.global.f32 	%f27, [%rd42+-20];
	ld.global.f32 	%f28, [%rd44+-20];
	fma.rn.f32 	%f29, %f27, %f28, %f26;
	ld.global.f32 	%f30, [%rd42+-16];
	ld.global.f32 	%f31, [%rd44+-16];
	fma.rn.f32 	%f32, %f30, %f31, %f29;
	ld.global.f32 	%f33, [%rd42+-12];
	ld.global.f32 	%f34, [%rd44+-12];
	fma.rn.f32 	%f35, %f33, %f34, %f32;
	ld.global.f32 	%f36, [%rd42+-8];
	ld.global.f32 	%f37, [%rd44+-8];
	fma.rn.f32 	%f38, %f36, %f37, %f35;
	ld.global.f32 	%f39, [%rd42+-4];
	ld.global.f32 	%f40, [%rd44+-4];
	fma.rn.f32 	%f41, %f39, %f40, %f38;
	ld.global.f32 	%f42, [%rd42];
	ld.global.f32 	%f43, [%rd44];
	fma.rn.f32 	%f44, %f42, %f43, %f41;
	ld.global.f32 	%f45, [%rd42+4];
	ld.global.f32 	%f46, [%rd44+4];
	fma.rn.f32 	%f47, %f45, %f46, %f44;
	ld.global.f32 	%f48, [%rd42+8];
	ld.global.f32 	%f49, [%rd44+8];
	fma.rn.f32 	%f50, %f48, %f49, %f47;
	ld.global.f32 	%f51, [%rd42+12];
	ld.global.f32 	%f52, [%rd44+12];
	fma.rn.f32 	%f53, %f51, %f52, %f50;
	ld.global.f32 	%f54, [%rd42+16];
	ld.global.f32 	%f55, [%rd44+16];
	fma.rn.f32 	%f56, %f54, %f55, %f53;
	ld.global.f32 	%f57, [%rd42+20];
	ld.global.f32 	%f58, [%rd44+20];
	fma.rn.f32 	%f59, %f57, %f58, %f56;
	ld.global.f32 	%f60, [%rd42+24];
	ld.global.f32 	%f61, [%rd44+24];
	fma.rn.f32 	%f62, %f60, %f61, %f59;
	ld.global.f32 	%f63, [%rd42+28];
	ld.global.f32 	%f64, [%rd44+28];
	fma.rn.f32 	%f130, %f63, %f64, %f62;
	add.s32 	%r106, %r106, 16;
	add.s32 	%r105, %r105, 16;
	add.s32 	%r104, %r104, 16;
	setp.ne.s32 	%p16, %r106, 0;
	mov.u32 	%r108, %r5;
	@%p16 bra 	$L__BB2_6;
$L__BB2_7:
	setp.eq.s32 	%p17, %r3, 0;
	@%p17 bra 	$L__BB2_17;
	add.s32 	%r88, %r3, -1;
	setp.lt.u32 	%p18, %r88, 7;
	@%p18 bra 	$L__BB2_10;
	ld.param.u64 	%rd66, [_Z15gpuMatrix3DConvPfS_S_iiiiii_param_1];
	ld.param.u64 	%rd63, [_Z15gpuMatrix3DConvPfS_S_iiiiii_param_0];
	add.s32 	%r89, %r8, %r108;
	cvta.to.global.u64 	%rd45, %rd63;
	mul.wide.s32 	%rd46, %r89, 4;
	add.s64 	%rd47, %rd45, %rd46;
	ld.global.f32 	%f66, [%rd47];
	add.s32 	%r90, %r108, %r9;
	cvta.to.global.u64 	%rd48, %rd66;
	mul.wide.s32 	%rd49, %r90, 4;
	add.s64 	%rd50, %rd48, %rd49;
	ld.global.f32 	%f67, [%rd50];
	fma.rn.f32 	%f68, %f66, %f67, %f130;
	ld.global.f32 	%f69, [%rd47+4];
	ld.global.f32 	%f70, [%rd50+4];
	fma.rn.f32 	%f71, %f69, %f70, %f68;
	ld.global.f32 	%f72, [%rd47+8];
	ld.global.f32 	%f73, [%rd50+8];
	fma.rn.f32 	%f74, %f72, %f73, %f71;
	ld.global.f32 	%f75, [%rd47+12];
	ld.global.f32 	%f76, [%rd50+12];
	fma.rn.f32 	%f77, %f75, %f76, %f74;
	ld.global.f32 	%f78, [%rd47+16];
	ld.global.f32 	%f79, [%rd50+16];
	fma.rn.f32 	%f80, %f78, %f79, %f77;
	ld.global.f32 	%f81, [%rd47+20];
	ld.global.f32 	%f82, [%rd50+20];
	fma.rn.f32 	%f83, %f81, %f82, %f80;
	ld.global.f32 	%f84, [%rd47+24];
	ld.global.f32 	%f85, [%rd50+24];
	fma.rn.f32 	%f86, %f84, %f85, %f83;
	ld.global.f32 	%f87, [%rd47+28];
	ld.global.f32 	%f88, [%rd50+28];
	fma.rn.f32 	%f130, %f87, %f88, %f86;
	add.s32 	%r108, %r108, 8;
$L__BB2_10:
	setp.eq.s32 	%p19, %r4, 0;
	@%p19 bra 	$L__BB2_17;
	add.s32 	%r91, %r4, -1;
	setp.lt.u32 	%p20, %r91, 3;
	@%p20 bra 	$L__BB2_13;
	ld.param.u64 	%rd67, [_Z15gpuMatrix3DConvPfS_S_iiiiii_param_1];
	ld.param.u64 	%rd64, [_Z15gpuMatrix3DConvPfS_S_iiiiii_param_0];
	add.s32 	%r92, %r8, %r108;
	cvta.to.global.u64 	%rd51, %rd64;
	mul.wide.s32 	%rd52, %r92, 4;
	add.s64 	%rd53, %rd51, %rd52;
	ld.global.f32 	%f90, [%rd53];
	add.s32 	%r93, %r108, %r9;
	cvta.to.global.u64 	%rd54, %rd67;
	mul.wide.s32 	%rd55, %r93, 4;
	add.s64 	%rd56, %rd54, %rd55;
	ld.global.f32 	%f91, [%rd56];
	fma.rn.f32 	%f92, %f90, %f91, %f130;
	ld.global.f32 	%f93, [%rd53+4];
	ld.global.f32 	%f94, [%rd56+4];
	fma.rn.f32 	%f95, %f93, %f94, %f92;
	ld.global.f32 	%f96, [%rd53+8];
	ld.global.f32 	%f97, [%rd56+8];
	fma.rn.f32 	%f98, %f96, %f97, %f95;
	ld.global.f32 	%f99, [%rd53+12];
	ld.global.f32 	%f100, [%rd56+12];
	fma.rn.f32 	%f130, %f99, %f100, %f98;
	add.s32 	%r108, %r108, 4;
$L__BB2_13:
	and.b32  	%r94, %r35, 3;
	setp.eq.s32 	%p21, %r94, 0;
	@%p21 bra 	$L__BB2_17;
	ld.param.u64 	%rd68, [_Z15gpuMatrix3DConvPfS_S_iiiiii_param_1];
	ld.param.u64 	%rd65, [_Z15gpuMatrix3DConvPfS_S_iiiiii_param_0];
	setp.eq.s32 	%p22, %r94, 1;
	add.s32 	%r96, %r8, %r108;
	cvta.to.global.u64 	%rd57, %rd65;
	mul.wide.s32 	%rd58, %r96, 4;
	add.s64 	%rd6, %rd57, %rd58;
	ld.global.f32 	%f101, [%rd6];
	add.s32 	%r97, %r108, %r9;
	cvta.to.global.u64 	%rd59, %rd68;
	mul.wide.s32 	%rd60, %r97, 4;
	add.s64 	%rd7, %rd59, %rd60;
	ld.global.f32 	%f102, [%rd7];
	fma.rn.f32 	%f130, %f101, %f102, %f130;
	@%p22 bra 	$L__BB2_17;
	setp.eq.s32 	%p23, %r94, 2;
	ld.global.f32 	%f103, [%rd6+4];
	ld.global.f32 	%f104, [%rd7+4];
	fma.rn.f32 	%f130, %f103, %f104, %f130;
	@%p23 bra 	$L__BB2_17;
	ld.global.f32 	%f105, [%rd6+8];
	ld.global.f32 	%f106, [%rd7+8];
	fma.rn.f32 	%f130, %f105, %f106, %f130;
$L__BB2_17:
	add.s32 	%r103, %r103, 1;
	setp.ne.s32 	%p24, %r103, %r35;
	@%p24 bra 	$L__BB2_4;
	abs.f32 	%f107, %f130;
	mul.f32 	%f108, %f107, 0f4038AA3B;
	ex2.approx.ftz.f32 	%f109, %f108;
	add.f32 	%f110, %f109, 0f3F800000;
	rcp.approx.ftz.f32 	%f111, %f110;
	fma.rn.f32 	%f112, %f111, 0fC0000000, 0f3F800000;
	setp.ge.f32 	%p25, %f107, 0f41102CB4;
	selp.f32 	%f113, 0f3F800000, %f112, %p25;
	copysign.f32 	%f114, %f130, %f113;
	mul.f32 	%f115, %f130, %f130;
	fma.rn.f32 	%f116, %f115, 0f3C80F082, 0fBD563CAE;
	fma.rn.f32 	%f117, %f116, %f115, 0f3E085941;
	fma.rn.f32 	%f118, %f117, %f115, 0fBEAAA9ED;
	fma.rn.f32 	%f119, %f118, %f115, 0f00000000;
	fma.rn.f32 	%f120, %f119, %f130, %f130;
	setp.ge.f32 	%p26, %f107, 0f3F19999A;
	selp.f32 	%f121, %f114, %f120, %p26;
	mad.lo.s32 	%r99, %r102, %r37, %r1;
	mad.lo.s32 	%r100, %r99, %r38, %r2;
	mul.wide.s32 	%rd61, %r100, 4;
	add.s64 	%rd62, %rd3, %rd61;
	st.global.f32 	[%rd62], %f121;
	add.s32 	%r102, %r102, 1;
	setp.eq.s32 	%p27, %r102, %r36;
	@%p27 bra 	$L__BB2_30;
	bra.uni 	$L__BB2_3;
$L__BB2_19:
	and.b32  	%r24, %r36, 7;
	setp.lt.u32 	%p7, %r36, 8;
	mov.b32 	%r112, 0;
	@%p7 bra 	$L__BB2_22;
	and.b32  	%r112, %r36, 2147483640;
	mov.b32 	%r110, 0;
$L__BB2_21:
	.pragma "nounroll";
	mad.lo.s32 	%r47, %r110, %r37, %r1;
	mad.lo.s32 	%r48, %r47, %r38, %r2;
	mul.wide.s32 	%rd11, %r48, 4;
	add.s64 	%rd12, %rd3, %rd11;
	mov.b32 	%r49, 0;
	st.global.u32 	[%rd12], %r49;
	add.s32 	%r50, %r47, %r37;
	mad.lo.s32 	%r51, %r50, %r38, %r2;
	mul.wide.s32 	%rd13, %r51, 4;
	add.s64 	%rd14, %rd3, %rd13;
	st.global.u32 	[%rd14], %r49;
	add.s32 	%r52, %r50, %r37;
	mad.lo.s32 	%r53, %r52, %r38, %r2;
	mul.wide.s32 	%rd15, %r53, 4;
	add.s64 	%rd16, %rd3, %rd15;
	st.global.u32 	[%rd16], %r49;
	add.s32 	%r54, %r52, %r37;
	mad.lo.s32 	%r55, %r54, %r38, %r2;
	mul.wide.s32 	%rd17, %r55, 4;
	add.s64 	%rd18, %rd3, %rd17;
	st.global.u32 	[%rd18], %r49;
	add.s32 	%r56, %r54, %r37;
	mad.lo.s32 	%r57, %r56, %r38, %r2;
	mul.wide.s32 	%rd19, %r57, 4;
	add.s64 	%rd20, %rd3, %rd19;
	st.global.u32 	[%rd20], %r49;
	add.s32 	%r58, %r56, %r37;
	mad.lo.s32 	%r59, %r58, %r38, %r2;
	mul.wide.s32 	%rd21, %r59, 4;
	add.s64 	%rd22, %rd3, %rd21;
	st.global.u32 	[%rd22], %r49;
	add.s32 	%r60, %r58, %r37;
	mad.lo.s32 	%r61, %r60, %r38, %r2;
	mul.wide.s32 	%rd23, %r61, 4;
	add.s64 	%rd24, %rd3, %rd23;
	st.global.u32 	[%rd24], %r49;
	add.s32 	%r62, %r60, %r37;
	mad.lo.s32 	%r63, %r62, %r38, %r2;
	mul.wide.s32 	%rd25, %r63, 4;
	add.s64 	%rd26, %rd3, %rd25;
	st.global.u32 	[%rd26], %r49;
	add.s32 	%r110, %r110, 8;
	setp.ne.s32 	%p8, %r110, %r112;
	@%p8 bra 	$L__BB2_21;
$L__BB2_22:
	setp.eq.s32 	%p9, %r24, 0;
	@%p9 bra 	$L__BB2_30;
	and.b32  	%r29, %r36, 3;
	setp.lt.u32 	%p10, %r24, 4;
	@%p10 bra 	$L__BB2_25;
	mad.lo.s32 	%r64, %r112, %r37, %r1;
	mad.lo.s32 	%r65, %r64, %r38, %r2;
	mul.wide.s32 	%rd27, %r65, 4;
	add.s64 	%rd28, %rd3, %rd27;
	mov.b32 	%r66, 0;
	st.global.u32 	[%rd28], %r66;
	add.s32 	%r67, %r64, %r37;
	mad.lo.s32 	%r68, %r67, %r38, %r2;
	mul.wide.s32 	%rd29, %r68, 4;
	add.s64 	%rd30, %rd3, %rd29;
	st.global.u32 	[%rd30], %r66;
	add.s32 	%r69, %r67, %r37;
	mad.lo.s32 	%r70, %r69, %r38, %r2;
	mul.wide.s32 	%rd31, %r70, 4;
	add.s64 	%rd32, %rd3, %rd31;
	st.global.u32 	[%rd32], %r66;
	add.s32 	%r71, %r69, %r37;
	mad.lo.s32 	%r72, %r71, %r38, %r2;
	mul.wide.s32 	%rd33, %r72, 4;
	add.s64 	%rd34, %rd3, %rd33;
	st.global.u32 	[%rd34], %r66;
	add.s32 	%r112, %r112, 4;
$L__BB2_25:
	setp.eq.s32 	%p11, %r29, 0;
	@%p11 bra 	$L__BB2_30;
	setp.eq.s32 	%p12, %r29, 1;
	@%p12 bra 	$L__BB2_28;
	mad.lo.s32 	%r73, %r112, %r37, %r1;
	mad.lo.s32 	%r74, %r73, %r38, %r2;
	mul.wide.s32 	%rd35, %r74, 4;
	add.s64 	%rd36, %rd3, %rd35;
	mov.b32 	%r75, 0;
	st.global.u32 	[%rd36], %r75;
	add.s32 	%r76, %r73, %r37;
	mad.lo.s32 	%r77, %r76, %r38, %r2;
	mul.wide.s32 	%rd37, %r77, 4;
	add.s64 	%rd38, %rd3, %rd37;
	st.global.u32 	[%rd38], %r75;
	add.s32 	%r112, %r112, 2;
$L__BB2_28:
	and.b32  	%r78, %r36, 1;
	setp.eq.b32 	%p13, %r78, 1;
	not.pred 	%p14, %p13;
	@%p14 bra 	$L__BB2_30;
	mad.lo.s32 	%r79, %r112, %r37, %r1;
	mad.lo.s32 	%r80, %r79, %r38, %r2;
	mul.wide.s32 	%rd39, %r80, 4;
	add.s64 	%rd40, %rd3, %rd39;
	mov.b32 	%r81, 0;
	st.global.u32 	[%rd40], %r81;
$L__BB2_30:
	ret;

}
	// .globl	_Z25gpuMatrix3DConv_sans_tanhPfS_S_iiiiii
.visible .entry _Z25gpuMatrix3DConv_sans_tanhPfS_S_iiiiii(
	.param .u64 .ptr .align 1 _Z25gpuMatrix3DConv_sans_tanhPfS_S_iiiiii_param_0,
	.param .u64 .ptr .align 1 _Z25gpuMatrix3DConv_sans_tanhPfS_S_iiiiii_param_1,
	.param .u64 .ptr .align 1 _Z25gpuMatrix3DConv_sans_tanhPfS_S_iiiiii_param_2,
	.param .u32 _Z25gpuMatrix3DConv_sans_tanhPfS_S_iiiiii_param_3,
	.param .u32 _Z25gpuMatrix3DConv_sans_tanhPfS_S_iiiiii_param_4,
	.param .u32 _Z25gpuMatrix3DConv_sans_tanhPfS_S_iiiiii_param_5,
	.param .u32 _Z25gpuMatrix3DConv_sans_tanhPfS_S_iiiiii_param_6,
	.param .u32 _Z25gpuMatrix3DConv_sans_tanhPfS_S_iiiiii_param_7,
	.param .u32 _Z25gpuMatrix3DConv_sans_tanhPfS_S_iiiiii_param_8
)
{
	.reg .pred 	%p<26>;
	.reg .b32 	%r<114>;
	.reg .b32 	%f<116>;
	.reg .b64 	%rd<69>;

	ld.param.u64 	%rd8, [_Z25gpuMatrix3DConv_sans_tanhPfS_S_iiiiii_param_0];
	ld.param.u64 	%rd9, [_Z25gpuMatrix3DConv_sans_tanhPfS_S_iiiiii_param_1];
	ld.param.u64 	%rd10, [_Z25gpuMatrix3DConv_sans_tanhPfS_S_iiiiii_param_2];
	ld.param.u32 	%r35, [_Z25gpuMatrix3DConv_sans_tanhPfS_S_iiiiii_param_5];
	ld.param.u32 	%r36, [_Z25gpuMatrix3DConv_sans_tanhPfS_S_iiiiii_param_6];
	ld.param.u32 	%r37, [_Z25gpuMatrix3DConv_sans_tanhPfS_S_iiiiii_param_7];
	ld.param.u32 	%r38, [_Z25gpuMatrix3DConv_sans_tanhPfS_S_iiiiii_param_8];
	cvta.to.global.u64 	%rd1, %rd9;
	cvta.to.global.u64 	%rd2, %rd8;
	cvta.to.global.u64 	%rd3, %rd10;
	mov.u32 	%r39, %ctaid.y;
	mov.u32 	%r40, %ntid.y;
	mov.u32 	%r41, %tid.y;
	mad.lo.s32 	%r1, %r39, %r40, %r41;
	mov.u32 	%r42, %ctaid.x;
	mov.u32 	%r43, %ntid.x;
	mov.u32 	%r44, %tid.x;
	mad.lo.s32 	%r2, %r42, %r43, %r44;
	setp.ge.s32 	%p1, %r1, %r37;
	setp.ge.s32 	%p2, %r2, %r38;
	or.pred  	%p3, %p1, %p2;
	setp.lt.s32 	%p4, %r36, 1;
	or.pred  	%p5, %p3, %p4;
	@%p5 bra 	$L__BB3_30;
	setp.lt.s32 	%p6, %r35, 1;
	@%p6 bra 	$L__BB3_19;
	and.b32  	%r3, %r35, 15;
	and.b32  	%r4, %r35, 7;
	and.b32  	%r5, %r35, 2147483632;
	add.s64 	%rd4, %rd2, 32;
	add.s64 	%rd5, %rd1, 32;
	mov.b32 	%r102, 0;
$L__BB3_3:
	mov.f32 	%f115, 0f00000000;
	mov.b32 	%r103, 0;
$L__BB3_4:
	ld.param.u32 	%r101, [_Z25gpuMatrix3DConv_sans_tanhPfS_S_iiiiii_param_4];
	setp.lt.u32 	%p15, %r35, 16;
	add.s32 	%r85, %r103, %r1;
	mad.lo.s32 	%r8, %r85, %r101, %r2;
	mad.lo.s32 	%r86, %r102, %r35, %r103;
	mul.lo.s32 	%r9, %r86, %r35;
	mov.b32 	%r108, 0;
	@%p15 bra 	$L__BB3_7;
	and.b32  	%r87, %r35, 2147483632;
	neg.s32 	%r106, %r87;
	mov.u32 	%r104, %r9;
	mov.u32 	%r105, %r8;
$L__BB3_6:
	.pragma "nounroll";
	mul.wide.s32 	%rd41, %r105, 4;
	add.s64 	%rd42, %rd4, %rd41;
	mul.wide.s32 	%rd43, %r104, 4;
	add.s64 	%rd44, %rd5, %rd43;
	ld.global.f32 	%f18, [%rd42+-32];
	ld.global.f32 	%f19, [%rd44+-32];
	fma.rn.f32 	%f20, %f18, %f19, %f115;
	ld.global.f32 	%f21, [%rd42+-28];
	ld.global.f32 	%f22, [%rd44+-28];
	fma.rn.f32 	%f23, %f21, %f22, %f20;
	ld.global.f32 	%f24, [%rd42+-24];
	ld.global.f32 	%f25, [%rd44+-24];
	fma.rn.f32 	%f26, %f24, %f25, %f23;
	ld.global.f32 	%f27, [%rd42+-20];
	ld.global.f32 	%f28, [%rd44+-20];
	fma.rn.f32 	%f29, %f27, %f28, %f26;
	ld.global.f32 	%f30, [%rd42+-16];
	ld.global.f32 	%f31, [%rd44+-16];
	fma.rn.f32 	%f32, %f30, %f31, %f29;
	ld.global.f32 	%f33, [%rd42+-12];
	ld.global.f32 	%f34, [%rd44+-12];
	fma.rn.f32 	%f35, %f33, %f34, %f32;
	ld.global.f32 	%f36, [%rd42+-8];
	ld.global.f32 	%f37, [%rd44+-8];
	fma.rn.f32 	%f38, %f36, %f37, %f35;
	ld.global.f32 	%f39, [%rd42+-4];
	ld.global.f32 	%f40, [%rd44+-4];
	fma.rn.f32 	%f41, %f39, %f40, %f38;
	ld.global.f32 	%f42, [%rd42];
	ld.global.f32 	%f43, [%rd44];
	fma.rn.f32 	%f44, %f42, %f43, %f41;
	ld.global.f32 	%f45, [%rd42+4];
	ld.global.f32 	%f46, [%rd44+4];
	fma.rn.f32 	%f47, %f45, %f46, %f44;
	ld.global.f32 	%f48, [%rd42+8];
	ld.global.f32 	%f49, [%rd44+8];
	fma.rn.f32 	%f50, %f48, %f49, %f47;
	ld.global.f32 	%f51, [%rd42+12];
	ld.global.f32 	%f52, [%rd44+12];
	fma.rn.f32 	%f53, %f51, %f52, %f50;
	ld.global.f32 	%f54, [%rd42+16];
	ld.global.f32 	%f55, [%rd44+16];
	fma.rn.f32 	%f56, %f54, %f55, %f53;
	ld.global.f32 	%f57, [%rd42+20];
	ld.global.f32 	%f58, [%rd44+20];
	fma.rn.f32 	%f59, %f57, %f58, %f56;
	ld.global.f32 	%f60, [%rd42+24];
	ld.global.f32 	%f61, [%rd44+24];
	fma.rn.f32 	%f62, %f60, %f61, %f59;
	ld.global.f32 	%f63, [%rd42+28];
	ld.global.f32 	%f64, [%rd44+28];
	fma.rn.f32 	%f115, %f63, %f64, %f62;
	add.s32 	%r106, %r106, 16;
	add.s32 	%r105, %r105, 16;
	add.s32 	%r104, %r104, 16;
	setp.ne.s32 	%p16, %r106, 0;
	mov.u32 	%r108, %r5;
	@%p16 bra 	$L__BB3_6;
$L__BB3_7:
	setp.eq.s32 	%p17, %r3, 0;
	@%p17 bra 	$L__BB3_17;
	add.s32 	%r88, %r3, -1;
	setp.lt.u32 	%p18, %r88, 7;
	@%p18 bra 	$L__BB3_10;
	ld.param.u64 	%rd66, [_Z25gpuMatrix3DConv_sans_tanhPfS_S_iiiiii_param_1];
	ld.param.u64 	%rd63, [_Z25gpuMatrix3DConv_sans_tanhPfS_S_iiiiii_param_0];
	add.s32 	%r89, %r8, %r108;
	cvta.to.global.u64 	%rd45, %rd63;
	mul.wide.s32 	%rd46, %r89, 4;
	add.s64 	%rd47, %rd45, %rd46;
	ld.global.f32 	%f66, [%rd47];
	add.s32 	%r90, %r108, %r9;
	cvta.to.global.u64 	%rd48, %rd66;
	mul.wide.s32 	%rd49, %r90, 4;
	add.s64 	%rd50, %rd48, %rd49;
	ld.global.f32 	%f67, [%rd50];
	fma.rn.f32 	%f68, %f66, %f67, %f115;
	ld.global.f32 	%f69, [%rd47+4];
	ld.global.f32 	%f70, [%rd50+4];
	fma.rn.f32 	%f71, %f69, %f70, %f68;
	ld.global.f32 	%f72, [%rd47+8];
	ld.global.f32 	%f73, [%rd50+8];
	fma.rn.f32 	%f74, %f72, %f73, %f71;
	ld.global.f32 	%f75, [%rd47+12];
	ld.global.f32 	%f76, [%rd50+12];
	fma.rn.f32 	%f77, %f75, %f76, %f74;
	ld.global.f32 	%f78, [%rd47+16];
	ld.global.f32 	%f79, [%rd50+16];
	fma.rn.f32 	%f80, %f78, %f79, %f77;
	ld.global.f32 	%f81, [%rd47+20];
	ld.global.f32 	%f82, [%rd50+20];
	fma.rn.f32 	%f83, %f81, %f82, %f80;
	ld.global.f32 	%f84, [%rd47+24];
	ld.global.f32 	%f85, [%rd50+24];
	fma.rn.f32 	%f86, %f84, %f85, %f83;
	ld.global.f32 	%f87, [%rd47+28];
	ld.global.f32 	%f88, [%rd50+28];
	fma.rn.f32 	%f115, %f87, %f88, %f86;
	add.s32 	%r108, %r108, 8;
$L__BB3_10:
	setp.eq.s32 	%p19, %r4, 0;
	@%p19 bra 	$L__BB3_17;
	add.s32 	%r91, %r4, -1;
	setp.lt.u32 	%p20, %r91, 3;
	@%p20 bra 	$L__BB3_13;
	ld.param.u64 	%rd67, [_Z25gpuMatrix3DConv_sans_tanhPfS_S_iiiiii_param_1];
	ld.param.u64 	%rd64, [_Z25gpuMatrix3DConv_sans_tanhPfS_S_iiiiii_param_0];
	add.s32 	%r92, %r8, %r108;
	cvta.to.global.u64 	%rd51, %rd64;
	mul.wide.s32 	%rd52, %r92, 4;
	add.s64 	%rd53, %rd51, %rd52;
	ld.global.f32 	%f90, [%rd53];
	add.s32 	%r93, %r108, %r9;
	cvta.to.global.u64 	%rd54, %rd67;
	mul.wide.s32 	%rd55, %r93, 4;
	add.s64 	%rd56, %rd54, %rd55;
	ld.global.f32 	%f91, [%rd56];
	fma.rn.f32 	%f92, %f90, %f91, %f115;
	ld.global.f32 	%f93, [%rd53+4];
	ld.global.f32 	%f94, [%rd56+4];
	fma.rn.f32 	%f95, %f93, %f94, %f92;
	ld.global.f32 	%f96, [%rd53+8];
	ld.global.f32 	%f97, [%rd56+8];
	fma.rn.f32 	%f98, %f96, %f97, %f95;
	ld.global.f32 	%f99, [%rd53+12];
	ld.global.f32 	%f100, [%rd56+12];
	fma.rn.f32 	%f115, %f99, %f100, %f98;
	add.s32 	%r108, %r108, 4;
$L__BB3_13:
	and.b32  	%r94, %r35, 3;
	setp.eq.s32 	%p21, %r94, 0;
	@%p21 bra 	$L__BB3_17;
	ld.param.u64 	%rd68, [_Z25gpuMatrix3DConv_sans_tanhPfS_S_iiiiii_param_1];
	ld.param.u64 	%rd65, [_Z25gpuMatrix3DConv_sans_tanhPfS_S_iiiiii_param_0];
	setp.eq.s32 	%p22, %r94, 1;
	add.s32 	%r96, %r8, %r108;
	cvta.to.global.u64 	%rd57, %rd65;
	mul.wide.s32 	%rd58, %r96, 4;
	add.s64 	%rd6, %rd57, %rd58;
	ld.global.f32 	%f101, [%rd6];
	add.s32 	%r97, %r108, %r9;
	cvta.to.global.u64 	%rd59, %rd68;
	mul.wide.s32 	%rd60, %r97, 4;
	add.s64 	%rd7, %rd59, %rd60;
	ld.global.f32 	%f102, [%rd7];
	fma.rn.f32 	%f115, %f101, %f102, %f115;
	@%p22 bra 	$L__BB3_17;
	setp.eq.s32 	%p23, %r94, 2;
	ld.global.f32 	%f103, [%rd6+4];
	ld.global.f32 	%f104, [%rd7+4];
	fma.rn.f32 	%f115, %f103, %f104, %f115;
	@%p23 bra 	$L__BB3_17;
	ld.global.f32 	%f105, [%rd6+8];
	ld.global.f32 	%f106, [%rd7+8];
	fma.rn.f32 	%f115, %f105, %f106, %f115;
$L__BB3_17:
	add.s32 	%r103, %r103, 1;
	setp.ne.s32 	%p24, %r103, %r35;
	@%p24 bra 	$L__BB3_4;
	mad.lo.s32 	%r99, %r102, %r37, %r1;
	mad.lo.s32 	%r100, %r99, %r38, %r2;
	mul.wide.s32 	%rd61, %r100, 4;
	add.s64 	%rd62, %rd3, %rd61;
	st.global.f32 	[%rd62], %f115;
	add.s32 	%r102, %r102, 1;
	setp.eq.s32 	%p25, %r102, %r36;
	@%p25 bra 	$L__BB3_30;
	bra.uni 	$L__BB3_3;
$L__BB3_19:
	and.b32  	%r24, %r36, 7;
	setp.lt.u32 	%p7, %r36, 8;
	mov.b32 	%r112, 0;
	@%p7 bra 	$L__BB3_22;
	and.b32  	%r112, %r36, 2147483640;
	mov.b32 	%r110, 0;
$L__BB3_21:
	.pragma "nounroll";
	mad.lo.s32 	%r47, %r110, %r37, %r1;
	mad.lo.s32 	%r48, %r47, %r38, %r2;
	mul.wide.s32 	%rd11, %r48, 4;
	add.s64 	%rd12, %rd3, %rd11;
	mov.b32 	%r49, 0;
	st.global.u32 	[%rd12], %r49;
	add.s32 	%r50, %r47, %r37;
	mad.lo.s32 	%r51, %r50, %r38, %r2;
	mul.wide.s32 	%rd13, %r51, 4;
	add.s64 	%rd14, %rd3, %rd13;
	st.global.u32 	[%rd14], %r49;
	add.s32 	%r52, %r50, %r37;
	mad.lo.s32 	%r53, %r52, %r38, %r2;
	mul.wide.s32 	%rd15, %r53, 4;
	add.s64 	%rd16, %rd3, %rd15;
	st.global.u32 	[%rd16], %r49;
	add.s32 	%r54, %r52, %r37;
	mad.lo.s32 	%r55, %r54, %r38, %r2;
	mul.wide.s32 	%rd17, %r55, 4;
	add.s64 	%rd18, %rd3, %rd17;
	st.global.u32 	[%rd18], %r49;
	add.s32 	%r56, %r54, %r37;
	mad.lo.s32 	%r57, %r56, %r38, %r2;
	mul.wide.s32 	%rd19, %r57, 4;
	add.s64 	%rd20, %rd3, %rd19;
	st.global.u32 	[%rd20], %r49;
	add.s32 	%r58, %r56, %r37;
	mad.lo.s32 	%r59, %r58, %r38, %r2;
	mul.wide.s32 	%rd21, %r59, 4;
	add.s64 	%rd22, %rd3, %rd21;
	st.global.u32 	[%rd22], %r49;
	add.s32 	%r60, %r58, %r37;
	mad.lo.s32 	%r61, %r60, %r38, %r2;
	mul.wide.s32 	%rd23, %r61, 4;
	add.s64 	%rd24, %rd3, %rd23;
	st.global.u32 	[%rd24], %r49;
	add.s32 	%r62, %r60, %r37;
	mad.lo.s32 	%r63, %r62, %r38, %r2;
	mul.wide.s32 	%rd25, %r63, 4;
	add.s64 	%rd26, %rd3, %rd25;
	st.global.u32 	[%rd26], %r49;
	add.s32 	%r110, %r110, 8;
	setp.ne.s32 	%p8, %r110, %r112;
	@%p8 bra 	$L__BB3_21;
$L__BB3_22:
	setp.eq.s32 	%p9, %r24, 0;
	@%p9 bra 	$L__BB3_30;
	and.b32  	%r29, %r36, 3;
	setp.lt.u32 	%p10, %r24, 4;
	@%p10 bra 	$L__BB3_25;
	mad.lo.s32 	%r64, %r112, %r37, %r1;
	mad.lo.s32 	%r65, %r64, %r38, %r2;
	mul.wide.s32 	%rd27, %r65, 4;
	add.s64 	%rd28, %rd3, %rd27;
	mov.b32 	%r66, 0;
	st.global.u32 	[%rd28], %r66;
	add.s32 	%r67, %r64, %r37;
	mad.lo.s32 	%r68, %r67, %r38, %r2;
	mul.wide.s32 	%rd29, %r68, 4;
	add.s64 	%rd30, %rd3, %rd29;
	st.global.u32 	[%rd30], %r66;
	add.s32 	%r69, %r67, %r37;
	mad.lo.s32 	%r70, %r69, %r38, %r2;
	mul.wide.s32 	%rd31, %r70, 4;
	add.s64 	%rd32, %rd3, %rd31;
	st.global.u32 	[%rd32], %r66;
	add.s32 	%r71, %r69, %r37;
	mad.lo.s32 	%r72, %r71, %r38, %r2;
	mul.wide.s32 	%rd33, %r72, 4;
	add.s64 	%rd34, %rd3, %rd33;
	st.global.u32 	[%rd34], %r66;
	add.s32 	%r112, %r112, 4;
$L__BB3_25:
	setp.eq.s32 	%p11, %r29, 0;
	@%p11 bra 	$L__BB3_30;
	setp.eq.s32 	%p12, %r29, 1;
	@%p12 bra 	$L__BB3_28;
	mad.lo.s32 	%r73, %r112, %r37, %r1;
	mad.lo.s32 	%r74, %r73, %r38, %r2;
	mul.wide.s32 	%rd35, %r74, 4;
	add.s64 	%rd36, %rd3, %rd35;
	mov.b32 	%r75, 0;
	st.global.u32 	[%rd36], %r75;
	add.s32 	%r76, %r73, %r37;
	mad.lo.s32 	%r77, %r76, %r38, %r2;
	mul.wide.s32 	%rd37, %r77, 4;
	add.s64 	%rd38, %rd3, %rd37;
	st.global.u32 	[%rd38], %r75;
	add.s32 	%r112, %r112, 2;
$L__BB3_28:
	and.b32  	%r78, %r36, 1;
	setp.eq.b32 	%p13, %r78, 1;
	not.pred 	%p14, %p13;
	@%p14 bra 	$L__BB3_30;
	mad.lo.s32 	%r79, %r112, %r37, %r1;
	mad.lo.s32 	%r80, %r79, %r38, %r2;
	mul.wide.s32 	%rd39, %r80, 4;
	add.s64 	%rd40, %rd3, %rd39;
	mov.b32 	%r81, 0;
	st.global.u32 	[%rd40], %r81;
$L__BB3_30:
	ret;

}
	// .globl	_Z10cudaMoyen2PfS_i
.visible .entry _Z10cudaMoyen2PfS_i(
	.param .u64 .ptr .align 1 _Z10cudaMoyen2PfS_i_param_0,
	.param .u64 .ptr .align 1 _Z10cudaMoyen2PfS_i_param_1,
	.param .u32 _Z10cudaMoyen2PfS_i_param_2
)
{
	.reg .b32 	%r<16>;
	.reg .b32 	%f<9>;
	.reg .b64 	%rd<11>;

	ld.param.u64 	%rd1, [_Z10cudaMoyen2PfS_i_param_0];
	ld.param.u64 	%rd2, [_Z10cudaMoyen2PfS_i_param_1];
	ld.param.u32 	%r1, [_Z10cudaMoyen2PfS_i_param_2];
	cvta.to.global.u64 	%rd3, %rd2;
	cvta.to.global.u64 	%rd4, %rd1;
	shr.u32 	%r2, %r1, 31;
	add.s32 	%r3, %r1, %r2;
	shr.s32 	%r4, %r3, 1;
	mov.u32 	%r5, %ctaid.x;
	mul.lo.s32 	%r6, %r1, %r5;
	mov.u32 	%r7, %ctaid.y;
	mov.u32 	%r8, %tid.x;
	shl.b32 	%r9, %r7, 1;
	mul.lo.s32 	%r10, %r8, %r1;
	shl.b32 	%r11, %r10, 1;
	mad.lo.s32 	%r12, %r6, %r1, %r11;
	add.s32 	%r13, %r12, %r9;
	mul.wide.s32 	%rd5, %r13, 4;
	add.s64 	%rd6, %rd4, %rd5;
	ld.global.f32 	%f1, [%rd6];
	mul.wide.s32 	%rd7, %r1, 4;
	add.s64 	%rd8, %rd6, %rd7;
	ld.global.f32 	%f2, [%rd8];
	add.f32 	%f3, %f1, %f2;
	ld.global.f32 	%f4, [%rd6+4];
	add.f32 	%f5, %f3, %f4;
	ld.global.f32 	%f6, [%rd8+4];
	add.f32 	%f7, %f5, %f6;
	mul.f32 	%f8, %f7, 0f3E800000;
	mad.lo.s32 	%r14, %r4, %r5, %r8;
	mad.lo.s32 	%r15, %r14, %r4, %r7;
	mul.wide.s32 	%rd9, %r15, 4;
	add.s64 	%rd10, %rd3, %rd9;
	st.global.f32 	[%rd10], %f8;
	ret;

}


// ===== COMPILED SASS (sm_100) =====

	.target	sm_100

	.elftype	@"ET_EXEC"


//--------------------- .note.nv.tkinfo           --------------------------
	.section	.note.nv.tkinfo,"",@"SHT_NOTE"
	.sectionflags	@"SHF_NOTE_NV_TKINFO"
	.tkinfo
        /*0018*/ 	.word	0x00000002
        /*0030*/ 	.string	""
        /*0030*/ 	.string	"ptxas"
        /*0030*/ 	.string	"Cuda compilation tools, release 13.0, V13.0.88"
        /*0030*/ 	.string	"Build cuda_13.0.r13.0/compiler.36424714_0"
        /*0030*/ 	.string	"-arch sm_100 -m 64 "



//--------------------- .note.nv.cuinfo           --------------------------
	.section	.note.nv.cuinfo,"",@"SHT_NOTE"
	.sectionflags	@"SHF_NOTE_NV_CUINFO"
        /*0018*/ 	.short	0x0002
        /*001a*/ 	.short	0x0064
        /*001c*/ 	.short	0x0082
	.zero		2


//--------------------- .nv.info                  --------------------------
	.section	.nv.info,"",@"SHT_CUDA_INFO"
	.align	4


	//----- nvinfo : EIATTR_REGCOUNT
	.align		4
        /*0000*/ 	.byte	0x04, 0x2f
        /*0002*/ 	.short	(.L_2 - .L_1)
	.align		4
.L_1:
        /*0004*/ 	.word	index@(_Z16printthreadindexPfii)
        /*0008*/ 	.word	0x00000018


	//----- nvinfo : EIATTR_FRAME_SIZE
	.align		4
.L_2:
        /*000c*/ 	.byte	0x04, 0x11
        /*000e*/ 	.short	(.L_4 - .L_3)
	.align		4
.L_3:
        /*0010*/ 	.word	index@(_Z16printthreadindexPfii)
        /*0014*/ 	.word	0x00000028


	//----- nvinfo : EIATTR_REGCOUNT
	.align		4
.L_4:
        /*0018*/ 	.byte	0x04, 0x2f
        /*001a*/ 	.short	(.L_6 - .L_5)
	.align		4
.L_5:
        /*001c*/ 	.word	index@(_Z15gpuMatrix2DConvPfS_S_iiiii)
        /*0020*/ 	.word	0x00000020


	//----- nvinfo : EIATTR_FRAME_SIZE
	.align		4
.L_6:
        /*0024*/ 	.byte	0x04, 0x11
        /*0026*/ 	.short	(.L_8 - .L_7)
	.align		4
.L_7:
        /*0028*/ 	.word	index@(_Z15gpuMatrix2DConvPfS_S_iiiii)
        /*002c*/ 	.word	0x00000000


	//----- nvinfo : EIATTR_REGCOUNT
	.align		4
.L_8:
        /*0030*/ 	.byte	0x04, 0x2f
        /*0032*/ 	.short	(.L_10 - .L_9)
	.align		4
.L_9:
        /*0034*/ 	.word	index@(_Z15gpuMatrix3DConvPfS_S_iiiiii)
        /*0038*/ 	.word	0x00000020


	//----- nvinfo : EIATTR_FRAME_SIZE
	.align		4
.L_10:
        /*003c*/ 	.byte	0x04, 0x11
        /*003e*/ 	.short	(.L_12 - .L_11)
	.align		4
.L_11:
        /*0040*/ 	.word	index@(_Z15gpuMatrix3DConvPfS_S_iiiiii)
        /*0044*/ 	.word	0x00000000


	//----- nvinfo : EIATTR_REGCOUNT
	.align		4
.L_12:
        /*0048*/ 	.byte	0x04, 0x2f
        /*004a*/ 	.short	(.L_14 - .L_13)
	.align		4
.L_13:
        /*004c*/ 	.word	index@(_Z25gpuMatrix3DConv_sans_tanhPfS_S_iiiiii)
        /*0050*/ 	.word	0x00000020


	//----- nvinfo : EIATTR_FRAME_SIZE
	.align		4
.L_14:
        /*0054*/ 	.byte	0x04, 0x11
        /*0056*/ 	.short	(.L_16 - .L_15)
	.align		4
.L_15:
        /*0058*/ 	.word	index@(_Z25gpuMatrix3DConv_sans_tanhPfS_S_iiiiii)
        /*005c*/ 	.word	0x00000000


	//----- nvinfo : EIATTR_REGCOUNT
	.align		4
.L_16:
        /*0060*/ 	.byte	0x04, 0x2f
        /*0062*/ 	.short	(.L_18 - .L_17)
	.align		4
.L_17:
        /*0064*/ 	.word	index@(_Z10cudaMoyen2PfS_i)
        /*0068*/ 	.word	0x00000014


	//----- nvinfo : EIATTR_FRAME_SIZE
	.align		4
.L_18:
        /*006c*/ 	.byte	0x04, 0x11
        /*006e*/ 	.short	(.L_20 - .L_19)
	.align		4
.L_19:
        /*0070*/ 	.word	index@(_Z10cudaMoyen2PfS_i)
        /*0074*/ 	.word	0x00000000


	//----- nvinfo : EIATTR_MIN_STACK_SIZE
	.align		4
.L_20:
        /*0078*/ 	.byte	0x04, 0x12
        /*007a*/ 	.short	(.L_22 - .L_21)
	.align		4
.L_21:
        /*007c*/ 	.word	index@(_Z10cudaMoyen2PfS_i)
        /*0080*/ 	.word	0x00000000


	//----- nvinfo : EIATTR_MIN_STACK_SIZE
	.align		4
.L_22:
        /*0084*/ 	.byte	0x04, 0x12
        /*0086*/ 	.short	(.L_24 - .L_23)
	.align		4
.L_23:
        /*0088*/ 	.word	index@(_Z25gpuMatrix3DConv_sans_tanhPfS_S_iiiiii)
        /*008c*/ 	.word	0x00000000


	//----- nvinfo : EIATTR_MIN_STACK_SIZE
	.align		4
.L_24:
        /*0090*/ 	.byte	0x04, 0x12
        /*0092*/ 	.short	(.L_26 - .L_25)
	.align		4
.L_25:
        /*0094*/ 	.word	index@(_Z15gpuMatrix3DConvPfS_S_iiiiii)
        /*0098*/ 	.word	0x00000000


	//----- nvinfo : EIATTR_MIN_STACK_SIZE
	.align		4
.L_26:
        /*009c*/ 	.byte	0x04, 0x12
        /*009e*/ 	.short	(.L_28 - .L_27)
	.align		4
.L_27:
        /*00a0*/ 	.word	index@(_Z15gpuMatrix2DConvPfS_S_iiiii)
        /*00a4*/ 	.word	0x00000000


	//----- nvinfo : EIATTR_MIN_STACK_SIZE
	.align		4
.L_28:
        /*00a8*/ 	.byte	0x04, 0x12
        /*00aa*/ 	.short	(.L_30 - .L_29)
	.align		4
.L_29:
        /*00ac*/ 	.word	index@(_Z16printthreadindexPfii)
        /*00b0*/ 	.word	0x00000028
.L_30:


//--------------------- .nv.compat                --------------------------
	.section	.nv.compat,"",@"SHT_CUDA_COMPAT_INFO"
	.align	4
        /*0000*/ 	.byte	0x02, 0x09, 0x00, 0x00, 0x02, 0x02, 0x01, 0x00, 0x02, 0x05, 0x05, 0x00, 0x03, 0x07, 0x01, 0x01
        /*0010*/ 	.byte	0x02, 0x03, 0x00, 0x00, 0x02, 0x06, 0x01, 0x00, 0x04, 0x0b, 0x08, 0x00, 0x01, 0x00, 0x00, 0x00
        /*0020*/ 	.byte	0x00, 0x00, 0x00, 0x00


//--------------------- .nv.info._Z10cudaMoyen2PfS_i --------------------------
	.section	.nv.info._Z10cudaMoyen2PfS_i,"",@"SHT_CUDA_INFO"
	.sectionflags	@""
	.align	4


	//----- nvinfo : EIATTR_CUDA_API_VERSION
	.align		4
        /*0000*/ 	.byte	0x04, 0x37
        /*0002*/ 	.short	(.L_32 - .L_31)
.L_31:
        /*0004*/ 	.word	0x00000082


	//----- nvinfo : EIATTR_KPARAM_INFO
	.align		4
.L_32:
        /*0008*/ 	.byte	0x04, 0x17
        /*000a*/ 	.short	(.L_34 - .L_33)
.L_33:
        /*000c*/ 	.word	0x00000000
        /*0010*/ 	.short	0x0002
        /*0012*/ 	.short	0x0010
        /*0014*/ 	.byte	0x00, 0xf0, 0x11, 0x00


	//----- nvinfo : EIATTR_KPARAM_INFO
	.align		4
.L_34:
        /*0018*/ 	.byte	0x04, 0x17
        /*001a*/ 	.short	(.L_36 - .L_35)
.L_35:
        /*001c*/ 	.word	0x00000000
        /*0020*/ 	.short	0x0001
        /*0022*/ 	.short	0x0008
        /*0024*/ 	.byte	0x00, 0xf5, 0x21, 0x00


	//----- nvinfo : EIATTR_KPARAM_INFO
	.align		4
.L_36:
        /*0028*/ 	.byte	0x04, 0x17
        /*002a*/ 	.short	(.L_38 - .L_37)
.L_37:
        /*002c*/ 	.word	0x00000000
        /*0030*/ 	.short	0x0000
        /*0032*/ 	.short	0x0000
        /*0034*/ 	.byte	0x00, 0xf5, 0x21, 0x00


	//----- nvinfo : EIATTR_SPARSE_MMA_MASK
	.align		4
.L_38:
        /*0038*/ 	.byte	0x03, 0x50
        /*003a*/ 	.short	0x0000


	//----- nvinfo : EIATTR_MAXREG_COUNT
	.align		4
        /*003c*/ 	.byte	0x03, 0x1b
        /*003e*/ 	.short	0x00ff


	//----- nvinfo : EIATTR_MERCURY_ISA_VERSION
	.align		4
        /*0040*/ 	.byte	0x03, 0x5f
        /*0042*/ 	.short	0x0101


	//----- nvinfo : EIATTR_VRC_CTA_INIT_COUNT
	.align		4
        /*0044*/ 	.byte	0x02, 0x4a
	.zero		1
	.zero		1


	//----- nvinfo : EIATTR_EXIT_INSTR_OFFSETS
	.align		4
        /*0048*/ 	.byte	0x04, 0x1c
        /*004a*/ 	.short	(.L_40 - .L_39)


	//   ....[0]....
.L_39:
        /*004c*/ 	.word	0x000001d0


	//----- nvinfo : EIATTR_CBANK_PARAM_SIZE
	.align		4
.L_40:
        /*0050*/ 	.byte	0x03, 0x19
        /*0052*/ 	.short	0x0014


	//----- nvinfo : EIATTR_PARAM_CBANK
	.align		4
        /*0054*/ 	.byte	0x04, 0x0a
        /*0056*/ 	.short	(.L_42 - .L_41)
	.align		4
.L_41:
        /*0058*/ 	.word	index@(.nv.constant0._Z10cudaMoyen2PfS_i)
        /*005c*/ 	.short	0x0380
        /*005e*/ 	.short	0x0014


	//----- nvinfo : EIATTR_SW_WAR
	.align		4
.L_42:
        /*0060*/ 	.byte	0x04, 0x36
        /*0062*/ 	.short	(.L_44 - .L_43)
.L_43:
        /*0064*/ 	.word	0x00000008
.L_44:


//--------------------- .nv.info._Z25gpuMatrix3DConv_sans_tanhPfS_S_iiiiii --------------------------
	.section	.nv.info._Z25gpuMatrix3DConv_sans_tanhPfS_S_iiiiii,"",@"SHT_CUDA_INFO"
	.sectionflags	@""
	.align	4


	//----- nvinfo : EIATTR_CUDA_API_VERSION
	.align		4
        /*0000*/ 	.byte	0x04, 0x37
        /*0002*/ 	.short	(.L_46 - .L_45)
.L_45:
        /*0004*/ 	.word	0x00000082


	//----- nvinfo : EIATTR_KPARAM_INFO
	.align		4
.L_46:
        /*0008*/ 	.byte	0x04, 0x17
        /*000a*/ 	.short	(.L_48 - .L_47)
.L_47:
        /*000c*/ 	.word	0x00000000
        /*0010*/ 	.short	0x0008
        /*0012*/ 	.short	0x002c
        /*0014*/ 	.byte	0x00, 0xf0, 0x11, 0x00


	//----- nvinfo : EIATTR_KPARAM_INFO
	.align		4
.L_48:
        /*0018*/ 	.byte	0x04, 0x17
        /*001a*/ 	.short	(.L_50 - .L_49)
.L_49:
        /*001c*/ 	.word	0x00000000
        /*0020*/ 	.short	0x0007
        /*0022*/ 	.short	0x0028
        /*0024*/ 	.byte	0x00, 0xf0, 0x11, 0x00


	//----- nvinfo : EIATTR_KPARAM_INFO
	.align		4
.L_50:
        /*0028*/ 	.byte	0x04, 0x17
        /*002a*/ 	.short	(.L_52 - .L_51)
.L_51:
        /*002c*/ 	.word	0x00000000
        /*0030*/ 	.short	0x0006
        /*0032*/ 	.short	0x0024
        /*0034*/ 	.byte	0x00, 0xf0, 0x11, 0x00


	//----- nvinfo : EIATTR_KPARAM_INFO
	.align		4
.L_52:
        /*0038*/ 	.byte	0x04, 0x17
        /*003a*/ 	.short	(.L_54 - .L_53)
.L_53:
        /*003c*/ 	.word	0x00000000
        /*0040*/ 	.short	0x0005
        /*0042*/ 	.short	0x0020
        /*0044*/ 	.byte	0x00, 0xf0, 0x11, 0x00


	//----- nvinfo : EIATTR_KPARAM_INFO
	.align		4
.L_54:
        /*0048*/ 	.byte	0x04, 0x17
        /*004a*/ 	.short	(.L_56 - .L_55)
.L_55:
        /*004c*/ 	.word	0x00000000
        /*0050*/ 	.short	0x0004
        /*0052*/ 	.short	0x001c
        /*0054*/ 	.byte	0x00, 0xf0, 0x11, 0x00


	//----- nvinfo : EIATTR_KPARAM_INFO
	.align		4
.L_56:
        /*0058*/ 	.byte	0x04, 0x17
        /*005a*/ 	.short	(.L_58 - .L_57)
.L_57:
        /*005c*/ 	.word	0x00000000
        /*0060*/ 	.short	0x0003
        /*0062*/ 	.short	0x0018
        /*0064*/ 	.byte	0x00, 0xf0, 0x11, 0x00


	//----- nvinfo : EIATTR_KPARAM_INFO
	.align		4
.L_58:
        /*0068*/ 	.byte	0x04, 0x17
        /*006a*/ 	.short	(.L_60 - .L_59)
.L_59:
        /*006c*/ 	.word	0x00000000
        /*0070*/ 	.short	0x0002
        /*0072*/ 	.short	0x0010
        /*0074*/ 	.byte	0x00, 0xf5, 0x21, 0x00


	//----- nvinfo : EIATTR_KPARAM_INFO
	.align		4
.L_60:
        /*0078*/ 	.byte	0x04, 0x17
        /*007a*/ 	.short	(.L_62 - .L_61)
.L_61:
        /*007c*/ 	.word	0x00000000
        /*0080*/ 	.short	0x0001
        /*0082*/ 	.short	0x0008
        /*0084*/ 	.byte	0x00, 0xf5, 0x21, 0x00


	//----- nvinfo : EIATTR_KPARAM_INFO
	.align		4
.L_62:
        /*0088*/ 	.byte	0x04, 0x17
        /*008a*/ 	.short	(.L_64 - .L_63)
.L_63:
        /*008c*/ 	.word	0x00000000
        /*0090*/ 	.short	0x0000
        /*0092*/ 	.short	0x0000
        /*0094*/ 	.byte	0x00, 0xf5, 0x21, 0x00


	//----- nvinfo : EIATTR_SPARSE_MMA_MASK
	.align		4
.L_64:
        /*0098*/ 	.byte	0x03, 0x50
        /*009a*/ 	.short	0x0000


	//----- nvinfo : EIATTR_MAXREG_COUNT
	.align		4
        /*009c*/ 	.byte	0x03, 0x1b
        /*009e*/ 	.short	0x00ff


	//----- nvinfo : EIATTR_MERCURY_ISA_VERSION
	.align		4
        /*00a0*/ 	.byte	0x03, 0x5f
        /*00a2*/ 	.short	0x0101


	//----- nvinfo : EIATTR_VRC_CTA_INIT_COUNT
	.align		4
        /*00a4*/ 	.byte	0x02, 0x4a
	.zero		1
	.zero		1


	//----- nvinfo : EIATTR_EXIT_INSTR_OFFSETS
	.align		4
        /*00a8*/ 	.byte	0x04, 0x1c
        /*00aa*/ 	.short	(.L_66 - .L_65)


	//   ....[0]....
.L_65:
        /*00ac*/ 	.word	0x000000e0


	//   ....[1]....
        /*00b0*/ 	.word	0x00000c10


	//   ....[2]....
        /*00b4*/ 	.word	0x00000ee0


	//   ....[3]....
        /*00b8*/ 	.word	0x00001050


	//   ....[4]....
        /*00bc*/ 	.word	0x00001140


	//   ....[5]....
        /*00c0*/ 	.word	0x000011a0


	//----- nvinfo : EIATTR_CBANK_PARAM_SIZE
	.align		4
.L_66:
        /*00c4*/ 	.byte	0x03, 0x19
        /*00c6*/ 	.short	0x0030


	//----- nvinfo : EIATTR_PARAM_CBANK
	.align		4
        /*00c8*/ 	.byte	0x04, 0x0a
        /*00ca*/ 	.short	(.L_68 - .L_67)
	.align		4
.L_67:
        /*00cc*/ 	.word	index@(.nv.constant0._Z25gpuMatrix3DConv_sans_tanhPfS_S_iiiiii)
        /*00d0*/ 	.short	0x0380
        /*00d2*/ 	.short	0x0030


	//----- nvinfo : EIATTR_SW_WAR
	.align		4
.L_68:
        /*00d4*/ 	.byte	0x04, 0x36
        /*00d6*/ 	.short	(.L_70 - .L_69)
.L_69:
        /*00d8*/ 	.word	0x00000008
.L_70:


//--------------------- .nv.info._Z15gpuMatrix3DConvPfS_S_iiiiii --------------------------
	.section	.nv.info._Z15gpuMatrix3DConvPfS_S_iiiiii,"",@"SHT_CUDA_INFO"
	.sectionflags	@""
	.align	4


	//----- nvinfo : EIATTR_CUDA_API_VERSION
	.align		4
        /*0000*/ 	.byte	0x04, 0x37
        /*0002*/ 	.short	(.L_72 - .L_71)
.L_71:
        /*0004*/ 	.word	0x00000082


	//----- nvinfo : EIATTR_KPARAM_INFO
	.align		4
.L_72:
        /*0008*/ 	.byte	0x04, 0x17
        /*000a*/ 	.short	(.L_74 - .L_73)
.L_73:
        /*000c*/ 	.word	0x00000000
        /*0010*/ 	.short	0x0008
        /*0012*/ 	.short	0x002c
        /*0014*/ 	.byte	0x00, 0xf0, 0x11, 0x00


	//----- nvinfo : EIATTR_KPARAM_INFO
	.align		4
.L_74:
        /*0018*/ 	.byte	0x04, 0x17
        /*001a*/ 	.short	(.L_76 - .L_75)
.L_75:
        /*001c*/ 	.word	0x00000000
        /*0020*/ 	.short	0x0007
        /*0022*/ 	.short	0x0028
        /*0024*/ 	.byte	0x00, 0xf0, 0x11, 0x00


	//----- nvinfo : EIATTR_KPARAM_INFO
	.align		4
.L_76:
        /*0028*/ 	.byte	0x04, 0x17
        /*002a*/ 	.short	(.L_78 - .L_77)
.L_77:
        /*002c*/ 	.word	0x00000000
        /*0030*/ 	.short	0x0006
        /*0032*/ 	.short	0x0024
        /*0034*/ 	.byte	0x00, 0xf0, 0x11, 0x00


	//----- nvinfo : EIATTR_KPARAM_INFO
	.align		4
.L_78:
        /*0038*/ 	.byte	0x04, 0x17
        /*003a*/ 	.short	(.L_80 - .L_79)
.L_79:
        /*003c*/ 	.word	0x00000000
        /*0040*/ 	.short	0x0005
        /*0042*/ 	.short	0x0020
        /*0044*/ 	.byte	0x00, 0xf0, 0x11, 0x00


	//----- nvinfo : EIATTR_KPARAM_INFO
	.align		4
.L_80:
        /*0048*/ 	.byte	0x04, 0x17
        /*004a*/ 	.short	(.L_82 - .L_81)
.L_81:
        /*004c*/ 	.word	0x00000000
        /*0050*/ 	.short	0x0004
        /*0052*/ 	.short	0x001c
        /*0054*/ 	.byte	0x00, 0xf0, 0x11, 0x00


	//----- nvinfo : EIATTR_KPARAM_INFO
	.align		4
.L_82:
        /*0058*/ 	.byte	0x04, 0x17
        /*005a*/ 	.short	(.L_84 - .L_83)
.L_83:
        /*005c*/ 	.word	0x00000000
        /*0060*/ 	.short	0x0003
        /*0062*/ 	.short	0x0018
        /*0064*/ 	.byte	0x00, 0xf0, 0x11, 0x00


	//----- nvinfo : EIATTR_KPARAM_INFO
	.align		4
.L_84:
        /*0068*/ 	.byte	0x04, 0x17
        /*006a*/ 	.short	(.L_86 - .L_85)
.L_85:
        /*006c*/ 	.word	0x00000000
        /*0070*/ 	.short	0x0002
        /*0072*/ 	.short	0x0010
        /*0074*/ 	.byte	0x00, 0xf5, 0x21, 0x00


	//----- nvinfo : EIATTR_KPARAM_INFO
	.align		4
.L_86:
        /*0078*/ 	.byte	0x04, 0x17
        /*007a*/ 	.short	(.L_88 - .L_87)
.L_87:
        /*007c*/ 	.word	0x00000000
        /*0080*/ 	.short	0x0001
        /*0082*/ 	.short	0x0008
        /*0084*/ 	.byte	0x00, 0xf5, 0x21, 0x00


	//----- nvinfo : EIATTR_KPARAM_INFO
	.align		4
.L_88:
        /*0088*/ 	.byte	0x04, 0x17
        /*008a*/ 	.short	(.L_90 - .L_89)
.L_89:
        /*008c*/ 	.word	0x00000000
        /*0090*/ 	.short	0x0000
        /*0092*/ 	.short	0x0000
        /*0094*/ 	.byte	0x00, 0xf5, 0x21, 0x00


	//----- nvinfo : EIATTR_SPARSE_MMA_MASK
	.align		4
.L_90:
        /*0098*/ 	.byte	0x03, 0x50
        /*009a*/ 	.short	0x0000


	//----- nvinfo : EIATTR_MAXREG_COUNT
	.align		4
        /*009c*/ 	.byte	0x03, 0x1b
        /*009e*/ 	.short	0x00ff


	//----- nvinfo : EIATTR_MERCURY_ISA_VERSION
	.align		4
        /*00a0*/ 	.byte	0x03, 0x5f
        /*00a2*/ 	.short	0x0101


	//----- nvinfo : EIATTR_VRC_CTA_INIT_COUNT
	.align		4
        /*00a4*/ 	.byte	0x02, 0x4a
	.zero		1
	.zero		1


	//----- nvinfo : EIATTR_EXIT_INSTR_OFFSETS
	.align		4
        /*00a8*/ 	.byte	0x04, 0x1c
        /*00aa*/ 	.short	(.L_92 - .L_91)


	//   ....[0]....
.L_91:
        /*00ac*/ 	.word	0x000000e0


	//   ....[1]....
        /*00b0*/ 	.word	0x00000d20


	//   ....[2]....
        /*00b4*/ 	.word	0x00000ff0


	//   ....[3]....
        /*00b8*/ 	.word	0x00001160


	//   ....[4]....
        /*00bc*/ 	.word	0x00001250


	//   ....[5]....
        /*00c0*/ 	.word	0x000012b0


	//----- nvinfo : EIATTR_CBANK_PARAM_SIZE
	.align		4
.L_92:
        /*00c4*/ 	.byte	0x03, 0x19
        /*00c6*/ 	.short	0x0030


	//----- nvinfo : EIATTR_PARAM_CBANK
	.align		4
        /*00c8*/ 	.byte	0x04, 0x0a
        /*00ca*/ 	.short	(.L_94 - .L_93)
	.align		4
.L_93:
        /*00cc*/ 	.word	index@(.nv.constant0._Z15gpuMatrix3DConvPfS_S_iiiiii)
        /*00d0*/ 	.short	0x0380
        /*00d2*/ 	.short	0x0030


	//----- nvinfo : EIATTR_SW_WAR
	.align		4
.L_94:
        /*00d4*/ 	.byte	0x04, 0x36
        /*00d6*/ 	.short	(.L_96 - .L_95)
.L_95:
        /*00d8*/ 	.word	0x00000008
.L_96:


//--------------------- .nv.info._Z15gpuMatrix2DConvPfS_S_iiiii --------------------------
	.section	.nv.info._Z15gpuMatrix2DConvPfS_S_iiiii,"",@"SHT_CUDA_INFO"
	.sectionflags	@""
	.align	4


	//----- nvinfo : EIATTR_CUDA_API_VERSION
	.align		4
        /*0000*/ 	.byte	0x04, 0x37
        /*0002*/ 	.short	(.L_98 - .L_97)
.L_97:
        /*0004*/ 	.word	0x00000082


	//----- nvinfo : EIATTR_KPARAM_INFO
	.align		4
.L_98:
        /*0008*/ 	.byte	0x04, 0x17
        /*000a*/ 	.short	(.L_100 - .L_99)
.L_99:
        /*000c*/ 	.word	0x00000000
        /*0010*/ 	.short	0x0007
        /*0012*/ 	.short	0x0028
        /*0014*/ 	.byte	0x00, 0xf0, 0x11, 0x00


	//----- nvinfo : EIATTR_KPARAM_INFO
	.align		4
.L_100:
        /*0018*/ 	.byte	0x04, 0x17
        /*001a*/ 	.short	(.L_102 - .L_101)
.L_101:
        /*001c*/ 	.word	0x00000000
        /*0020*/ 	.short	0x0006
        /*0022*/ 	.short	0x0024
        /*0024*/ 	.byte	0x00, 0xf0, 0x11, 0x00


	//----- nvinfo : EIATTR_KPARAM_INFO
	.align		4
.L_102:
        /*0028*/ 	.byte	0x04, 0x17
        /*002a*/ 	.short	(.L_104 - .L_103)
.L_103:
        /*002c*/ 	.word	0x00000000
        /*0030*/ 	.short	0x0005
        /*0032*/ 	.short	0x0020
        /*0034*/ 	.byte	0x00, 0xf0, 0x11, 0x00


	//----- nvinfo : EIATTR_KPARAM_INFO
	.align		4
.L_104:
        /*0038*/ 	.byte	0x04, 0x17
        /*003a*/ 	.short	(.L_106 - .L_105)
.L_105:
        /*003c*/ 	.word	0x00000000
        /*0040*/ 	.short	0x0004
        /*0042*/ 	.short	0x001c
        /*0044*/ 	.byte	0x00, 0xf0, 0x11, 0x00


	//----- nvinfo : EIATTR_KPARAM_INFO
	.align		4
.L_106:
        /*0048*/ 	.byte	0x04, 0x17
        /*004a*/ 	.short	(.L_108 - .L_107)
.L_107:
        /*004c*/ 	.word	0x00000000
        /*0050*/ 	.short	0x0003
        /*0052*/ 	.short	0x0018
        /*0054*/ 	.byte	0x00, 0xf0, 0x11, 0x00


	//----- nvinfo : EIATTR_KPARAM_INFO
	.align		4
.L_108:
        /*0058*/ 	.byte	0x04, 0x17
        /*005a*/ 	.short	(.L_110 - .L_109)
.L_109:
        /*005c*/ 	.word	0x00000000
        /*0060*/ 	.short	0x0002
        /*0062*/ 	.short	0x0010
        /*0064*/ 	.byte	0x00, 0xf5, 0x21, 0x00


	//----- nvinfo : EIATTR_KPARAM_INFO
	.align		4
.L_110:
        /*0068*/ 	.byte	0x04, 0x17
        /*006a*/ 	.short	(.L_112 - .L_111)
.L_111:
        /*006c*/ 	.word	0x00000000
        /*0070*/ 	.short	0x0001
        /*0072*/ 	.short	0x0008
        /*0074*/ 	.byte	0x00, 0xf5, 0x21, 0x00


	//----- nvinfo : EIATTR_KPARAM_INFO
	.align		4
.L_112:
        /*0078*/ 	.byte	0x04, 0x17
        /*007a*/ 	.short	(.L_114 - .L_113)
.L_113:
        /*007c*/ 	.word	0x00000000
        /*0080*/ 	.short	0x0000
        /*0082*/ 	.short	0x0000
        /*0084*/ 	.byte	0x00, 0xf5, 0x21, 0x00


	//----- nvinfo : EIATTR_SPARSE_MMA_MASK
	.align		4
.L_114:
        /*0088*/ 	.byte	0x03, 0x50
        /*008a*/ 	.short	0x0000


	//----- nvinfo : EIATTR_MAXREG_COUNT
	.align		4
        /*008c*/ 	.byte	0x03, 0x1b
        /*008e*/ 	.short	0x00ff


	//----- nvinfo : EIATTR_MERCURY_ISA_VERSION
	.align		4
        /*0090*/ 	.byte	0x03, 0x5f
        /*0092*/ 	.short	0x0101


	//----- nvinfo : EIATTR_VRC_CTA_INIT_COUNT
	.align		4
        /*0094*/ 	.byte	0x02, 0x4a
	.zero		1
	.zero		1


	//----- nvinfo : EIATTR_EXIT_INSTR_OFFSETS
	.align		4
        /*0098*/ 	.byte	0x04, 0x1c
        /*009a*/ 	.short	(.L_116 - .L_115)


	//   ....[0]....
.L_115:
        /*009c*/ 	.word	0x000000d0


	//   ....[1]....
        /*00a0*/ 	.word	0x00000d00


	//----- nvinfo : EIATTR_CBANK_PARAM_SIZE
	.align		4
.L_116:
        /*00a4*/ 	.byte	0x03, 0x19
        /*00a6*/ 	.short	0x002c


	//----- nvinfo : EIATTR_PARAM_CBANK
	.align		4
        /*00a8*/ 	.byte	0x04, 0x0a
        /*00aa*/ 	.short	(.L_118 - .L_117)
	.align		4
.L_117:
        /*00ac*/ 	.word	index@(.nv.constant0._Z15gpuMatrix2DConvPfS_S_iiiii)
        /*00b0*/ 	.short	0x0380
        /*00b2*/ 	.short	0x002c


	//----- nvinfo : EIATTR_SW_WAR
	.align		4
.L_118:
        /*00b4*/ 	.byte	0x04, 0x36
        /*00b6*/ 	.short	(.L_120 - .L_119)
.L_119:
        /*00b8*/ 	.word	0x00000008
.L_120:


//--------------------- .nv.info._Z16printthreadindexPfii --------------------------
	.section	.nv.info._Z16printthreadindexPfii,"",@"SHT_CUDA_INFO"
	.sectionflags	@""
	.align	4


	//----- nvinfo : EIATTR_CUDA_API_VERSION
	.align		4
        /*0000*/ 	.byte	0x04, 0x37
        /*0002*/ 	.short	(.L_122 - .L_121)
.L_121:
        /*0004*/ 	.word	0x00000082


	//----- nvinfo : EIATTR_KPARAM_INFO
	.align		4
.L_122:
        /*0008*/ 	.byte	0x04, 0x17
        /*000a*/ 	.short	(.L_124 - .L_123)
.L_123:
        /*000c*/ 	.word	0x00000000
        /*0010*/ 	.short	0x0002
        /*0012*/ 	.short	0x000c
        /*0014*/ 	.byte	0x00, 0xf0, 0x11, 0x00


	//----- nvinfo : EIATTR_KPARAM_INFO
	.align		4
.L_124:
        /*0018*/ 	.byte	0x04, 0x17
        /*001a*/ 	.short	(.L_126 - .L_125)
.L_125:
        /*001c*/ 	.word	0x00000000
        /*0020*/ 	.short	0x0001
        /*0022*/ 	.short	0x0008
        /*0024*/ 	.byte	0x00, 0xf0, 0x11, 0x00


	//----- nvinfo : EIATTR_KPARAM_INFO
	.align		4
.L_126:
        /*0028*/ 	.byte	0x04, 0x17
        /*002a*/ 	.short	(.L_128 - .L_127)
.L_127:
        /*002c*/ 	.word	0x00000000
        /*0030*/ 	.short	0x0000
        /*0032*/ 	.short	0x0000
        /*0034*/ 	.byte	0x00, 0xf5, 0x21, 0x00


	//----- nvinfo : EIATTR_SPARSE_MMA_MASK
	.align		4
.L_128:
        /*0038*/ 	.byte	0x03, 0x50
        /*003a*/ 	.short	0x0000


	//----- nvinfo : EIATTR_MAXREG_COUNT
	.align		4
        /*003c*/ 	.byte	0x03, 0x1b
        /*003e*/ 	.short	0x00ff


	//----- nvinfo : EIATTR_EXTERNS
	.align		4
        /*0040*/ 	.byte	0x04, 0x0f
        /*0042*/ 	.short	(.L_130 - .L_129)


	//   ....[0]....
	.align		4
.L_129:
        /*0044*/ 	.word	index@(vprintf)


	//----- nvinfo : EIATTR_MERCURY_ISA_VERSION
	.align		4
.L_130:
        /*0048*/ 	.byte	0x03, 0x5f
        /*004a*/ 	.short	0x0101


	//----- nvinfo : EIATTR_VRC_CTA_INIT_COUNT
	.align		4
        /*004c*/ 	.byte	0x02, 0x4a
	.zero		1
	.zero		1


	//----- nvinfo : EIATTR_SYSCALL_OFFSETS
	.align		4
        /*0050*/ 	.byte	0x04, 0x46
        /*0052*/ 	.short	(.L_132 - .L_131)


	//   ....[0]....
.L_131:
        /*0054*/ 	.word	0x00000200


	//----- nvinfo : EIATTR_EXIT_INSTR_OFFSETS
	.align		4
.L_132:
        /*0058*/ 	.byte	0x04, 0x1c
        /*005a*/ 	.short	(.L_134 - .L_133)


	//   ....[0]....
.L_133:
        /*005c*/ 	.word	0x00000210


	//----- nvinfo : EIATTR_CBANK_PARAM_SIZE
	.align		4
.L_134:
        /*0060*/ 	.byte	0x03, 0x19
        /*0062*/ 	.short	0x0010


	//----- nvinfo : EIATTR_PARAM_CBANK
	.align		4
        /*0064*/ 	.byte	0x04, 0x0a
        /*0066*/ 	.short	(.L_136 - .L_135)
	.align		4
.L_135:
        /*0068*/ 	.word	index@(.nv.constant0._Z16printthreadindexPfii)
        /*006c*/ 	.short	0x0380
        /*006e*/ 	.short	0x0010


	//----- nvinfo : EIATTR_SW_WAR
	.align		4
.L_136:
        /*0070*/ 	.byte	0x04, 0x36
        /*0072*/ 	.short	(.L_138 - .L_137)
.L_137:
        /*0074*/ 	.word	0x00000008
.L_138:


//--------------------- .nv.callgraph             --------------------------
	.section	.nv.callgraph,"",@"SHT_CUDA_CALLGRAPH"
	.align	4
	.sectionentsize	8
	.align		4
        /*0000*/ 	.word	0x00000000
	.align		4
        /*0004*/ 	.word	0xffffffff
	.align		4
        /*0008*/ 	.word	index@(_Z16printthreadindexPfii)
	.align		4
        /*000c*/ 	.word	index@(vprintf)
	.align		4
        /*0010*/ 	.word	0x00000000
	.align		4
        /*0014*/ 	.word	0xfffffffe
	.align		4
        /*0018*/ 	.word	0x00000000
	.align		4
        /*001c*/ 	.word	0xfffffffd
	.align		4
        /*0020*/ 	.word	0x00000000
	.align		4
        /*0024*/ 	.word	0xfffffffc


//--------------------- .nv.constant4             --------------------------
	.section	.nv.constant4,"a",@progbits
	.align	8
	.align		8
.nv.constant4:
        /*0000*/ 	.dword	$str
	.align		8
        /*0008*/ 	.dword	vprintf


//--------------------- .text._Z10cudaMoyen2PfS_i --------------------------
	.section	.text._Z10cudaMoyen2PfS_i,"ax",@progbits
	.align	128
        .global         _Z10cudaMoyen2PfS_i
        .type           _Z10cudaMoyen2PfS_i,@function
        .size           _Z10cudaMoyen2PfS_i,(.L_x_37 - _Z10cudaMoyen2PfS_i)
        .other          _Z10cudaMoyen2PfS_i,@"STO_CUDA_ENTRY STV_DEFAULT"
_Z10cudaMoyen2PfS_i:
.text._Z10cudaMoyen2PfS_i:
[----:B------:R-:W-:Y:S01]  /*0000*/  LDC R1, c[0x0][0x37c] ;  /* 0x0000df00ff017b82 */ /* 0x000fe20000000800 */
[----:B------:R-:W0:Y:S07]  /*0010*/  S2R R17, SR_TID.X ;  /* 0x0000000000117919 */ /* 0x000e2e0000002100 */
[----:B------:R-:W0:Y:S01]  /*0020*/  LDC R10, c[0x0][0x390] ;  /* 0x0000e400ff0a7b82 */ /* 0x000e220000000800 */
[----:B------:R-:W1:Y:S01]  /*0030*/  LDCU.64 UR4, c[0x0][0x358] ;  /* 0x00006b00ff0477ac */ /* 0x000e620008000a00 */
[----:B------:R-:W2:Y:S06]  /*0040*/  S2R R15, SR_CTAID.Y ;  /* 0x00000000000f7919 */ /* 0x000eac0000002600 */
[----:B------:R-:W3:Y:S08]  /*0050*/  S2UR UR6, SR_CTAID.X ;  /* 0x00000000000679c3 */ /* 0x000ef00000002500 */
[----:B------:R-:W4:Y:S01]  /*0060*/  LDC.64 R4, c[0x0][0x380] ;  /* 0x0000e000ff047b82 */ /* 0x000f220000000a00 */
[----:B0-----:R-:W-:-:S05]  /*0070*/  IMAD R0, R17, R10, RZ ;  /* 0x0000000a11007224 */ /* 0x001fca00078e02ff */
[----:B------:R-:W-:Y:S01]  /*0080*/  SHF.L.U32 R3, R0, 0x1, RZ ;  /* 0x0000000100037819 */ /* 0x000fe200000006ff */
[----:B---3--:R-:W-:-:S04]  /*0090*/  IMAD R0, R10, UR6, RZ ;  /* 0x000000060a007c24 */ /* 0x008fc8000f8e02ff */
[----:B------:R-:W-:-:S05]  /*00a0*/  IMAD R0, R0, R10, R3 ;  /* 0x0000000a00007224 */ /* 0x000fca00078e0203 */
[----:B--2---:R-:W-:-:S05]  /*00b0*/  LEA R3, R15, R0, 0x1 ;  /* 0x000000000f037211 */ /* 0x004fca00078e08ff */
[----:B----4-:R-:W-:Y:S02]  /*00c0*/  IMAD.WIDE R4, R3, 0x4, R4 ;  /* 0x0000000403047825 */ /* 0x010fe400078e0204 */
[----:B------:R-:W0:Y:S03]  /*00d0*/  LDC.64 R2, c[0x0][0x388] ;  /* 0x0000e200ff027b82 */ /* 0x000e260000000a00 */
[----:B-1----:R-:W2:Y:S01]  /*00e0*/  LDG.E R8, desc[UR4][R4.64] ;  /* 0x0000000404087981 */ /* 0x002ea2000c1e1900 */
[----:B------:R-:W-:-:S03]  /*00f0*/  IMAD.WIDE R6, R10, 0x4, R4 ;  /* 0x000000040a067825 */ /* 0x000fc600078e0204 */
[----:B------:R-:W3:Y:S04]  /*0100*/  LDG.E R11, desc[UR4][R4.64+0x4] ;  /* 0x00000404040b7981 */ /* 0x000ee8000c1e1900 */
[----:B------:R-:W2:Y:S04]  /*0110*/  LDG.E R9, desc[UR4][R6.64] ;  /* 0x0000000406097981 */ /* 0x000ea8000c1e1900 */
[----:B------:R-:W4:Y:S01]  /*0120*/  LDG.E R13, desc[UR4][R6.64+0x4] ;  /* 0x00000404060d7981 */ /* 0x000f22000c1e1900 */
[----:B------:R-:W-:-:S04]  /*0130*/  LEA.HI R0, R10, R10, RZ, 0x1 ;  /* 0x0000000a0a007211 */ /* 0x000fc800078f08ff */
[----:B------:R-:W-:Y:S01]  /*0140*/  SHF.R.S32.HI R0, RZ, 0x1, R0 ;  /* 0x00000001ff007819 */ /* 0x000fe20000011400 */
[----:B--2---:R-:W-:-:S04]  /*0150*/  FADD R8, R8, R9 ;  /* 0x0000000908087221 */ /* 0x004fc80000000000 */
[----:B------:R-:W-:Y:S02]  /*0160*/  IMAD R9, R0, UR6, R17 ;  /* 0x0000000600097c24 */ /* 0x000fe4000f8e0211 */
[----:B---3--:R-:W-:Y:S02]  /*0170*/  FADD R8, R8, R11 ;  /* 0x0000000b08087221 */ /* 0x008fe40000000000 */
[----:B------:R-:W-:Y:S02]  /*0180*/  IMAD R9, R0, R9, R15 ;  /* 0x0000000900097224 */ /* 0x000fe400078e020f */
[----:B----4-:R-:W-:Y:S02]  /*0190*/  FADD R8, R8, R13 ;  /* 0x0000000d08087221 */ /* 0x010fe40000000000 */
[----:B0-----:R-:W-:-:S04]  /*01a0*/  IMAD.WIDE R2, R9, 0x4, R2 ;  /* 0x0000000409027825 */ /* 0x001fc800078e0202 */
[----:B------:R-:W-:-:S05]  /*01b0*/  FMUL R5, R8, 0.25 ;  /* 0x3e80000008057820 */ /* 0x000fca0000400000 */
[----:B------:R-:W-:Y:S01]  /*01c0*/  STG.E desc[UR4][R2.64], R5 ;  /* 0x0000000502007986 */ /* 0x000fe2000c101904 */
[----:B------:R-:W-:Y:S05]  /*01d0*/  EXIT ;  /* 0x000000000000794d */ /* 0x000fea0003800000 */
.L_x_0:
[----:B------:R-:W-:-:S00]  /*01e0*/  BRA `(.L_x_0) ;  /* 0xfffffffc00fc7947 */ /* 0x000fc0000383ffff */
[----:B------:R-:W-:-:S00]  /*01f0*/  NOP ;  /* 0x0000000000007918 */ /* 0x000fc00000000000 */
        /* <DEDUP_REMOVED lines=8> */
.L_x_37:


//--------------------- .text._Z25gpuMatrix3DConv_sans_tanhPfS_S_iiiiii --------------------------
	.section	.text._Z25gpuMatrix3DConv_sans_tanhPfS_S_iiiiii,"ax",@progbits
	.align	128
        .global         _Z25gpuMatrix3DConv_sans_tanhPfS_S_iiiiii
        .type           _Z25gpuMatrix3DConv_sans_tanhPfS_S_iiiiii,@function
        .size           _Z25gpuMatrix3DConv_sans_tanhPfS_S_iiiiii,(.L_x_38 - _Z25gpuMatrix3DConv_sans_tanhPfS_S_iiiiii)
        .other          _Z25gpuMatrix3DConv_sans_tanhPfS_S_iiiiii,@"STO_CUDA_ENTRY STV_DEFAULT"
_Z25gpuMatrix3DConv_sans_tanhPfS_S_iiiiii:
.text._Z25gpuMatrix3DConv_sans_tanhPfS_S_iiiiii:
[----:B------:R-:W-:Y:S01]  /*0000*/  LDC R1, c[0x0][0x37c] ;  /* 0x0000df00ff017b82 */ /* 0x000fe20000000800 */
[----:B------:R-:W0:Y:S07]  /*0010*/  S2R R3, SR_TID.X ;  /* 0x0000000000037919 */ /* 0x000e2e0000002100 */
[----:B------:R-:W1:Y:S01]  /*0020*/  LDC R7, c[0x0][0x364] ;  /* 0x0000d900ff077b82 */ /* 0x000e620000000800 */
[----:B------:R-:W2:Y:S01]  /*0030*/  LDCU.64 UR6, c[0x0][0x3a8] ;  /* 0x00007500ff0677ac */ /* 0x000ea20008000a00 */
[----:B------:R-:W1:Y:S06]  /*0040*/  S2R R4, SR_TID.Y ;  /* 0x0000000000047919 */ /* 0x000e6c0000002200 */
[----:B------:R-:W0:Y:S08]  /*0050*/  S2UR UR5, SR_CTAID.X ;  /* 0x00000000000579c3 */ /* 0x000e300000002500 */
[----:B------:R-:W0:Y:S08]  /*0060*/  LDC R0, c[0x0][0x360] ;  /* 0x0000d800ff007b82 */ /* 0x000e300000000800 */
[----:B------:R-:W1:Y:S08]  /*0070*/  S2UR UR4, SR_CTAID.Y ;  /* 0x00000000000479c3 */ /* 0x000e700000002600 */
[----:B------:R-:W3:Y:S01]  /*0080*/  LDC R2, c[0x0][0x3a4] ;  /* 0x0000e900ff027b82 */ /* 0x000ee20000000800 */
[----:B0-----:R-:W-:-:S05]  /*0090*/  IMAD R0, R0, UR5, R3 ;  /* 0x0000000500007c24 */ /* 0x001fca000f8e0203 */
[----:B--2---:R-:W-:Y:S01]  /*00a0*/  ISETP.GE.AND P0, PT, R0, UR7, PT ;  /* 0x0000000700007c0c */ /* 0x004fe2000bf06270 */
[----:B-1----:R-:W-:-:S05]  /*00b0*/  IMAD R7, R7, UR4, R4 ;  /* 0x0000000407077c24 */ /* 0x002fca000f8e0204 */
[----:B------:R-:W-:-:S04]  /*00c0*/  ISETP.GE.OR P0, PT, R7, UR6, P0 ;  /* 0x0000000607007c0c */ /* 0x000fc80008706670 */
[----:B---3--:R-:W-:-:S13]  /*00d0*/  ISETP.LT.OR P0, PT, R2, 0x1, P0 ;  /* 0x000000010200780c */ /* 0x008fda0000701670 */
[----:B------:R-:W-:Y:S05]  /*00e0*/  @P0 EXIT ;  /* 0x000000000000094d */ /* 0x000fea0003800000 */
[----:B------:R-:W0:Y:S01]  /*00f0*/  LDCU UR5, c[0x0][0x3a0] ;  /* 0x00007400ff0577ac */ /* 0x000e220008000800 */
[----:B------:R-:W1:Y:S01]  /*0100*/  LDCU.64 UR12, c[0x0][0x358] ;  /* 0x00006b00ff0c77ac */ /* 0x000e620008000a00 */
[----:B0-----:R-:W-:-:S09]  /*0110*/  UISETP.GE.AND UP0, UPT, UR5, 0x1, UPT ;  /* 0x000000010500788c */ /* 0x001fd2000bf06270 */
[----:B-1----:R-:W-:Y:S05]  /*0120*/  BRA.U !UP0, `(.L_x_1) ;  /* 0x0000000908c07547 */ /* 0x002fea000b800000 */
[----:B------:R-:W0:Y:S01]  /*0130*/  LDCU.128 UR8, c[0x0][0x380] ;  /* 0x00007000ff0877ac */ /* 0x000e220008000c00 */
[----:B------:R-:W-:Y:S01]  /*0140*/  UMOV UR4, URZ ;  /* 0x000000ff00047c82 */ /* 0x000fe20008000000 */
[----:B0-----:R-:W-:Y:S02]  /*0150*/  UIADD3 UR8, UP0, UPT, UR8, 0x20, URZ ;  /* 0x0000002008087890 */ /* 0x001fe4000ff1e0ff */
[----:B------:R-:W-:Y:S02]  /*0160*/  UIADD3 UR6, UP1, UPT, UR10, 0x20, URZ ;  /* 0x000000200a067890 */ /* 0x000fe4000ff3e0ff */
[----:B------:R-:W-:Y:S02]  /*0170*/  ULOP3.LUT UR10, UR5, 0xf, URZ, 0xc0, !UPT ;  /* 0x0000000f050a7892 */ /* 0x000fe4000f8ec0ff */
[----:B------:R-:W-:Y:S02]  /*0180*/  UIADD3.X UR9, UPT, UPT, URZ, UR9, URZ, UP0, !UPT ;  /* 0x00000009ff097290 */ /* 0x000fe400087fe4ff */
[----:B------:R-:W-:-:S02]  /*0190*/  UIADD3.X UR7, UPT, UPT, URZ, UR11, URZ, UP1, !UPT ;  /* 0x0000000bff077290 */ /* 0x000fc40008ffe4ff */
[----:B------:R-:W-:-:S12]  /*01a0*/  ULOP3.LUT UR5, UR5, 0x7, URZ, 0xc0, !UPT ;  /* 0x0000000705057892 */ /* 0x000fd8000f8ec0ff */
.L_x_8:
[----:B0-----:R-:W-:Y:S01]  /*01b0*/  HFMA2 R15, -RZ, RZ, 0, 0 ;  /* 0x00000000ff0f7431 */ /* 0x001fe200000001ff */
[----:B------:R-:W-:-:S07]  /*01c0*/  MOV R8, RZ ;  /* 0x000000ff00087202 */ /* 0x000fce0000000f00 */
.L_x_7:
[----:B------:R-:W0:Y:S01]  /*01d0*/  LDC R9, c[0x0][0x3a0] ;  /* 0x0000e800ff097b82 */ /* 0x000e220000000800 */
[----:B------:R-:W1:Y:S01]  /*01e0*/  LDCU UR11, c[0x0][0x39c] ;  /* 0x00007380ff0b77ac */ /* 0x000e620008000800 */
[----:B------:R-:W-:Y:S02]  /*01f0*/  IADD3 R3, PT, PT, R7, R8, RZ ;  /* 0x0000000807037210 */ /* 0x000fe40007ffe0ff */
[----:B------:R-:W-:-:S03]  /*0200*/  MOV R12, RZ ;  /* 0x000000ff000c7202 */ /* 0x000fc60000000f00 */
[----:B-1----:R-:W-:Y:S01]  /*0210*/  IMAD R10, R3, UR11, R0 ;  /* 0x0000000b030a7c24 */ /* 0x002fe2000f8e0200 */
[C---:B0-----:R-:W-:Y:S01]  /*0220*/  ISETP.GE.U32.AND P1, PT, R9.reuse, 0x10, PT ;  /* 0x000000100900780c */ /* 0x041fe20003f26070 */
[----:B------:R-:W-:Y:S01]  /*0230*/  IMAD R2, R9, UR4, R8 ;  /* 0x0000000409027c24 */ /* 0x000fe2000f8e0208 */
[----:B------:R-:W-:-:S03]  /*0240*/  IADD3 R8, PT, PT, R8, 0x1, RZ ;  /* 0x0000000108087810 */ /* 0x000fc60007ffe0ff */
[-C--:B------:R-:W-:Y:S01]  /*0250*/  IMAD R11, R2, R9.reuse, RZ ;  /* 0x00000009020b7224 */ /* 0x080fe200078e02ff */
[----:B------:R-:W-:-:S07]  /*0260*/  ISETP.NE.AND P0, PT, R8, R9, PT ;  /* 0x000000090800720c */ /* 0x000fce0003f05270 */
[----:B------:R-:W-:Y:S06]  /*0270*/  @!P1 BRA `(.L_x_2) ;  /* 0x0000000000fc9947 */ /* 0x000fec0003800000 */
[----:B------:R-:W-:Y:S02]  /*0280*/  LOP3.LUT R12, R9, 0x7ffffff0, RZ, 0xc0, !PT ;  /* 0x7ffffff0090c7812 */ /* 0x000fe400078ec0ff */
[----:B------:R-:W-:Y:S02]  /*0290*/  MOV R6, R11 ;  /* 0x0000000b00067202 */ /* 0x000fe40000000f00 */
[----:B------:R-:W-:Y:S02]  /*02a0*/  MOV R14, R10 ;  /* 0x0000000a000e7202 */ /* 0x000fe40000000f00 */
[----:B------:R-:W-:-:S07]  /*02b0*/  IADD3 R13, PT, PT, -R12, RZ, RZ ;  /* 0x000000ff0c0d7210 */ /* 0x000fce0007ffe1ff */
.L_x_3:
[----:B------:R-:W-:Y:S02]  /*02c0*/  MOV R2, UR8 ;  /* 0x0000000800027c02 */ /* 0x000fe40008000f00 */
[----:B------:R-:W-:Y:S02]  /*02d0*/  MOV R3, UR9 ;  /* 0x0000000900037c02 */ /* 0x000fe40008000f00 */
[----:B------:R-:W-:Y:S02]  /*02e0*/  MOV R4, UR6 ;  /* 0x0000000600047c02 */ /* 0x000fe40008000f00 */
[----:B------:R-:W-:Y:S01]  /*02f0*/  MOV R5, UR7 ;  /* 0x0000000700057c02 */ /* 0x000fe20008000f00 */
[----:B------:R-:W-:-:S04]  /*0300*/  IMAD.WIDE R2, R14, 0x4, R2 ;  /* 0x000000040e027825 */ /* 0x000fc800078e0202 */
[----:B------:R-:W-:Y:S01]  /*0310*/  IMAD.WIDE R4, R6, 0x4, R4 ;  /* 0x0000000406047825 */ /* 0x000fe200078e0204 */
[----:B------:R-:W2:Y:S04]  /*0320*/  LDG.E R22, desc[UR12][R2.64+-0x20] ;  /* 0xffffe00c02167981 */ /* 0x000ea8000c1e1900 */
[----:B------:R-:W2:Y:S04]  /*0330*/  LDG.E R21, desc[UR12][R4.64+-0x20] ;  /* 0xffffe00c04157981 */ /* 0x000ea8000c1e1900 */
[----:B------:R-:W3:Y:S04]  /*0340*/  LDG.E R26, desc[UR12][R2.64+-0x1c] ;  /* 0xffffe40c021a7981 */ /* 0x000ee8000c1e1900 */
[----:B------:R-:W3:Y:S04]  /*0350*/  LDG.E R27, desc[UR12][R4.64+-0x1c] ;  /* 0xffffe40c041b7981 */ /* 0x000ee8000c1e1900 */
[----:B------:R-:W4:Y:S04]  /*0360*/  LDG.E R19, desc[UR12][R2.64+-0x18] ;  /* 0xffffe80c02137981 */ /* 0x000f28000c1e1900 */
[----:B------:R-:W4:Y:S04]  /*0370*/  LDG.E R20, desc[UR12][R4.64+-0x18] ;  /* 0xffffe80c04147981 */ /* 0x000f28000c1e1900 */
[----:B------:R-:W5:Y:S04]  /*0380*/  LDG.E R17, desc[UR12][R2.64+-0x14] ;  /* 0xffffec0c02117981 */ /* 0x000f68000c1e1900 */
[----:B------:R-:W5:Y:S04]  /*0390*/  LDG.E R18, desc[UR12][R4.64+-0x14] ;  /* 0xffffec0c04127981 */ /* 0x000f68000c1e1900 */
[----:B------:R-:W5:Y:S04]  /*03a0*/  LDG.E R16, desc[UR12][R2.64+-0x10] ;  /* 0xfffff00c02107981 */ /* 0x000f68000c1e1900 */
[----:B------:R-:W5:Y:S04]  /*03b0*/  LDG.E R25, desc[UR12][R4.64+-0x10] ;  /* 0xfffff00c04197981 */ /* 0x000f68000c1e1900 */
[----:B------:R-:W5:Y:S04]  /*03c0*/  LDG.E R23, desc[UR12][R2.64+-0xc] ;  /* 0xfffff40c02177981 */ /* 0x000f68000c1e1900 */
[----:B------:R-:W5:Y:S04]  /*03d0*/  LDG.E R24, desc[UR12][R4.64+-0xc] ;  /* 0xfffff40c04187981 */ /* 0x000f68000c1e1900 */
[----:B------:R-:W5:Y:S01]  /*03e0*/  LDG.E R28, desc[UR12][R4.64+0x18] ;  /* 0x0000180c041c7981 */ /* 0x000f62000c1e1900 */
[----:B--2---:R-:W-:-:S03]  /*03f0*/  FFMA R21, R22, R21, R15 ;  /* 0x0000001516157223 */ /* 0x004fc6000000000f */
[----:B------:R-:W2:Y:S01]  /*0400*/  LDG.E R22, desc[UR12][R4.64+-0x8] ;  /* 0xfffff80c04167981 */ /* 0x000ea2000c1e1900 */
[----:B---3--:R-:W-:-:S03]  /*0410*/  FFMA R26, R26, R27, R21 ;  /* 0x0000001b1a1a7223 */ /* 0x008fc60000000015 */
[----:B------:R-:W2:Y:S04]  /*0420*/  LDG.E R21, desc[UR12][R2.64+-0x8] ;  /* 0xfffff80c02157981 */ /* 0x000ea8000c1e1900 */
[----:B------:R-:W3:Y:S01]  /*0430*/  LDG.E R27, desc[UR12][R4.64+0x1c] ;  /* 0x00001c0c041b7981 */ /* 0x000ee2000c1e1900 */
[----:B----4-:R-:W-:-:S03]  /*0440*/  FFMA R26, R19, R20, R26 ;  /* 0x00000014131a7223 */ /* 0x010fc6000000001a */
[----:B------:R-:W4:Y:S04]  /*0450*/  LDG.E R19, desc[UR12][R2.64+-0x4] ;  /* 0xfffffc0c02137981 */ /* 0x000f28000c1e1900 */
[----:B------:R-:W4:Y:S01]  /*0460*/  LDG.E R20, desc[UR12][R4.64+-0x4] ;  /* 0xfffffc0c04147981 */ /* 0x000f22000c1e1900 */
[----:B-----5:R-:W-:-:S03]  /*0470*/  FFMA R15, R17, R18, R26 ;  /* 0x00000012110f7223 */ /* 0x020fc6000000001a */
[----:B------:R-:W5:Y:S04]  /*0480*/  LDG.E R17, desc[UR12][R2.64] ;  /* 0x0000000c02117981 */ /* 0x000f68000c1e1900 */
[----:B------:R-:W5:Y:S01]  /*0490*/  LDG.E R18, desc[UR12][R4.64] ;  /* 0x0000000c04127981 */ /* 0x000f62000c1e1900 */
[----:B------:R-:W-:-:S03]  /*04a0*/  FFMA R26, R16, R25, R15 ;  /* 0x00000019101a7223 */ /* 0x000fc6000000000f */
[----:B------:R-:W3:Y:S04]  /*04b0*/  LDG.E R16, desc[UR12][R2.64+0x4] ;  /* 0x0000040c02107981 */ /* 0x000ee8000c1e1900 */
[----:B------:R-:W3:Y:S01]  /*04c0*/  LDG.E R15, desc[UR12][R4.64+0x4] ;  /* 0x0000040c040f7981 */ /* 0x000ee2000c1e1900 */
[----:B------:R-:W-:-:S03]  /*04d0*/  FFMA R26, R23, R24, R26 ;  /* 0x00000018171a7223 */ /* 0x000fc6000000001a */
[----:B------:R-:W3:Y:S04]  /*04e0*/  LDG.E R23, desc[UR12][R2.64+0x8] ;  /* 0x0000080c02177981 */ /* 0x000ee8000c1e1900 */
[----:B------:R-:W3:Y:S04]  /*04f0*/  LDG.E R24, desc[UR12][R4.64+0x8] ;  /* 0x0000080c04187981 */ /* 0x000ee8000c1e1900 */
[----:B------:R-:W3:Y:S01]  /*0500*/  LDG.E R25, desc[UR12][R4.64+0x14] ;  /* 0x0000140c04197981 */ /* 0x000ee2000c1e1900 */
[----:B--2---:R-:W-:-:S03]  /*0510*/  FFMA R26, R21, R22, R26 ;  /* 0x00000016151a7223 */ /* 0x004fc6000000001a */
[----:B------:R-:W2:Y:S04]  /*0520*/  LDG.E R21, desc[UR12][R2.64+0xc] ;  /* 0x00000c0c02157981 */ /* 0x000ea8000c1e1900 */
[----:B------:R-:W2:Y:S01]  /*0530*/  LDG.E R22, desc[UR12][R4.64+0xc] ;  /* 0x00000c0c04167981 */ /* 0x000ea2000c1e1900 */
[----:B----4-:R-:W-:-:S03]  /*0540*/  FFMA R26, R19, R20, R26 ;  /* 0x00000014131a7223 */ /* 0x010fc6000000001a */
[----:B------:R-:W4:Y:S04]  /*0550*/  LDG.E R19, desc[UR12][R2.64+0x10] ;  /* 0x0000100c02137981 */ /* 0x000f28000c1e1900 */
[----:B------:R-:W4:Y:S01]  /*0560*/  LDG.E R20, desc[UR12][R4.64+0x10] ;  /* 0x0000100c04147981 */ /* 0x000f22000c1e1900 */
[----:B-----5:R-:W-:-:S03]  /*0570*/  FFMA R29, R17, R18, R26 ;  /* 0x00000012111d7223 */ /* 0x020fc6000000001a */
[----:B------:R-:W5:Y:S04]  /*0580*/  LDG.E R18, desc[UR12][R2.64+0x14] ;  /* 0x0000140c02127981 */ /* 0x000f68000c1e1900 */
[----:B------:R-:W5:Y:S04]  /*0590*/  LDG.E R17, desc[UR12][R2.64+0x18] ;  /* 0x0000180c02117981 */ /* 0x000f68000c1e1900 */
[----:B------:R-:W5:Y:S01]  /*05a0*/  LDG.E R26, desc[UR12][R2.64+0x1c] ;  /* 0x00001c0c021a7981 */ /* 0x000f62000c1e1900 */
[----:B---3--:R-:W-:Y:S01]  /*05b0*/  FFMA R16, R16, R15, R29 ;  /* 0x0000000f10107223 */ /* 0x008fe2000000001d */
[----:B------:R-:W-:-:S03]  /*05c0*/  IADD3 R13, PT, PT, R13, 0x10, RZ ;  /* 0x000000100d0d7810 */ /* 0x000fc60007ffe0ff */
[----:B------:R-:W-:Y:S01]  /*05d0*/  FFMA R16, R23, R24, R16 ;  /* 0x0000001817107223 */ /* 0x000fe20000000010 */
[----:B------:R-:W-:Y:S02]  /*05e0*/  ISETP.NE.AND P1, PT, R13, RZ, PT ;  /* 0x000000ff0d00720c */ /* 0x000fe40003f25270 */
[----:B------:R-:W-:Y:S02]  /*05f0*/  IADD3 R14, PT, PT, R14, 0x10, RZ ;  /* 0x000000100e0e7810 */ /* 0x000fe40007ffe0ff */
[----:B------:R-:W-:Y:S01]  /*0600*/  IADD3 R6, PT, PT, R6, 0x10, RZ ;  /* 0x0000001006067810 */ /* 0x000fe20007ffe0ff */
[----:B--2---:R-:W-:-:S04]  /*0610*/  FFMA R16, R21, R22, R16 ;  /* 0x0000001615107223 */ /* 0x004fc80000000010 */
[----:B----4-:R-:W-:-:S04]  /*0620*/  FFMA R19, R19, R20, R16 ;  /* 0x0000001413137223 */ /* 0x010fc80000000010 */
[----:B-----5:R-:W-:-:S04]  /*0630*/  FFMA R18, R18, R25, R19 ;  /* 0x0000001912127223 */ /* 0x020fc80000000013 */
[----:B------:R-:W-:-:S04]  /*0640*/  FFMA R17, R17, R28, R18 ;  /* 0x0000001c11117223 */ /* 0x000fc80000000012 */
[----:B------:R-:W-:Y:S01]  /*0650*/  FFMA R15, R26, R27, R17 ;  /* 0x0000001b1a0f7223 */ /* 0x000fe20000000011 */
[----:B------:R-:W-:Y:S06]  /*0660*/  @P1 BRA `(.L_x_3) ;  /* 0xfffffffc00141947 */ /* 0x000fec000383ffff */
.L_x_2:
[----:B------:R-:W-:-:S09]  /*0670*/  UISETP.NE.AND UP0, UPT, UR10, URZ, UPT ;  /* 0x000000ff0a00728c */ /* 0x000fd2000bf05270 */
[----:B------:R-:W-:Y:S05]  /*0680*/  BRA.U !UP0, `(.L_x_4) ;  /* 0x0000000508387547 */ /* 0x000fea000b800000 */
[----:B------:R-:W-:Y:S02]  /*0690*/  UIADD3 UR11, UPT, UPT, UR10, -0x1, URZ ;  /* 0xffffffff0a0b7890 */ /* 0x000fe4000fffe0ff */
[----:B------:R-:W-:Y:S02]  /*06a0*/  UISETP.NE.AND UP1, UPT, UR5, URZ, UPT ;  /* 0x000000ff0500728c */ /* 0x000fe4000bf25270 */
[----:B------:R-:W-:-:S09]  /*06b0*/  UISETP.GE.U32.AND UP0, UPT, UR11, 0x7, UPT ;  /* 0x000000070b00788c */ /* 0x000fd2000bf06070 */
[----:B------:R-:W-:Y:S05]  /*06c0*/  BRA.U !UP0, `(.L_x_5) ;  /* 0x00000001087c7547 */ /* 0x000fea000b800000 */
[----:B------:R-:W0:Y:S01]  /*06d0*/  LDC.64 R2, c[0x0][0x380] ;  /* 0x0000e000ff027b82 */ /* 0x000e220000000a00 */
[-C--:B------:R-:W-:Y:S02]  /*06e0*/  IADD3 R13, PT, PT, R10, R12.reuse, RZ ;  /* 0x0000000c0a0d7210 */ /* 0x080fe40007ffe0ff */
[----:B------:R-:W-:-:S05]  /*06f0*/  IADD3 R17, PT, PT, R11, R12, RZ ;  /* 0x0000000c0b117210 */ /* 0x000fca0007ffe0ff */
[----:B------:R-:W1:Y:S01]  /*0700*/  LDC.64 R4, c[0x0][0x388] ;  /* 0x0000e200ff047b82 */ /* 0x000e620000000a00 */
[----:B0-----:R-:W-:-:S05]  /*0710*/  IMAD.WIDE R2, R13, 0x4, R2 ;  /* 0x000000040d027825 */ /* 0x001fca00078e0202 */
[----:B------:R-:W2:Y:S01]  /*0720*/  LDG.E R24, desc[UR12][R2.64] ;  /* 0x0000000c02187981 */ /* 0x000ea2000c1e1900 */
[----:B-1----:R-:W-:-:S03]  /*0730*/  IMAD.WIDE R4, R17, 0x4, R4 ;  /* 0x0000000411047825 */ /* 0x002fc600078e0204 */
[----:B------:R-:W3:Y:S04]  /*0740*/  LDG.E R27, desc[UR12][R2.64+0x4] ;  /* 0x0000040c021b7981 */ /* 0x000ee8000c1e1900 */
[----:B------:R-:W2:Y:S04]  /*0750*/  LDG.E R26, desc[UR12][R4.64] ;  /* 0x0000000c041a7981 */ /* 0x000ea8000c1e1900 */
        /* <DEDUP_REMOVED lines=12> */
[----:B------:R-:W5:Y:S01]  /*0820*/  LDG.E R25, desc[UR12][R4.64+0x1c] ;  /* 0x00001c0c04197981 */ /* 0x000f62000c1e1900 */
[----:B------:R-:W-:Y:S01]  /*0830*/  IADD3 R12, PT, PT, R12, 0x8, RZ ;  /* 0x000000080c0c7810 */ /* 0x000fe20007ffe0ff */
[----:B--2---:R-:W-:-:S04]  /*0840*/  FFMA R24, R24, R26, R15 ;  /* 0x0000001a18187223 */ /* 0x004fc8000000000f */
[----:B---3--:R-:W-:-:S04]  /*0850*/  FFMA R27, R27, R28, R24 ;  /* 0x0000001c1b1b7223 */ /* 0x008fc80000000018 */
[----:B----4-:R-:W-:-:S04]  /*0860*/  FFMA R21, R20, R21, R27 ;  /* 0x0000001514157223 */ /* 0x010fc8000000001b */
[----:B-----5:R-:W-:-:S04]  /*0870*/  FFMA R19, R18, R19, R21 ;  /* 0x0000001312137223 */ /* 0x020fc80000000015 */
[----:B------:R-:W-:-:S04]  /*0880*/  FFMA R16, R16, R17, R19 ;  /* 0x0000001110107223 */ /* 0x000fc80000000013 */
[----:B------:R-:W-:-:S04]  /*0890*/  FFMA R13, R13, R14, R16 ;  /* 0x0000000e0d0d7223 */ /* 0x000fc80000000010 */
[----:B------:R-:W-:-:S04]  /*08a0*/  FFMA R13, R6, R23, R13 ;  /* 0x00000017060d7223 */ /* 0x000fc8000000000d */
[----:B------:R-:W-:-:S07]  /*08b0*/  FFMA R15, R22, R25, R13 ;  /* 0x00000019160f7223 */ /* 0x000fce000000000d */
.L_x_5:
[----:B------:R-:W-:Y:S05]  /*08c0*/  BRA.U !UP1, `(.L_x_4) ;  /* 0x0000000109a87547 */ /* 0x000fea000b800000 */
[----:B------:R-:W-:Y:S01]  /*08d0*/  UIADD3 UR11, UPT, UPT, UR5, -0x1, URZ ;  /* 0xffffffff050b7890 */ /* 0x000fe2000fffe0ff */
[----:B------:R-:W-:-:S03]  /*08e0*/  LOP3.LUT P1, R9, R9, 0x3, RZ, 0xc0, !PT ;  /* 0x0000000309097812 */ /* 0x000fc6000782c0ff */
        /* <DEDUP_REMOVED lines=11> */
[----:B------:R-:W4:Y:S04]  /*09a0*/  LDG.E R17, desc[UR12][R2.64+0x4] ;  /* 0x0000040c02117981 */ /* 0x000f28000c1e1900 */
[----:B------:R-:W4:Y:S04]  /*09b0*/  LDG.E R14, desc[UR12][R4.64+0x4] ;  /* 0x0000040c040e7981 */ /* 0x000f28000c1e1900 */
[----:B------:R-:W3:Y:S04]  /*09c0*/  LDG.E R16, desc[UR12][R4.64+0x8] ;  /* 0x0000080c04107981 */ /* 0x000ee8000c1e1900 */
[----:B------:R-:W5:Y:S04]  /*09d0*/  LDG.E R21, desc[UR12][R2.64+0xc] ;  /* 0x00000c0c02157981 */ /* 0x000f68000c1e1900 */
[----:B------:R-:W5:Y:S01]  /*09e0*/  LDG.E R18, desc[UR12][R4.64+0xc] ;  /* 0x00000c0c04127981 */ /* 0x000f62000c1e1900 */
[----:B------:R-:W-:Y:S01]  /*09f0*/  IADD3 R12, PT, PT, R12, 0x4, RZ ;  /* 0x000000040c0c7810 */ /* 0x000fe20007ffe0ff */
[----:B--2---:R-:W-:-:S04]  /*0a00*/  FFMA R6, R6, R13, R15 ;  /* 0x0000000d06067223 */ /* 0x004fc8000000000f */
[----:B----4-:R-:W-:-:S04]  /*0a10*/  FFMA R6, R17, R14, R6 ;  /* 0x0000000e11067223 */ /* 0x010fc80000000006 */
[----:B---3--:R-:W-:-:S04]  /*0a20*/  FFMA R6, R19, R16, R6 ;  /* 0x0000001013067223 */ /* 0x008fc80000000006 */
[----:B-----5:R-:W-:-:S07]  /*0a30*/  FFMA R15, R21, R18, R6 ;  /* 0x00000012150f7223 */ /* 0x020fce0000000006 */
.L_x_6:
[----:B------:R-:W-:Y:S05]  /*0a40*/  @!P1 BRA `(.L_x_4) ;  /* 0x0000000000489947 */ /* 0x000fea0003800000 */
[----:B------:R-:W0:Y:S01]  /*0a50*/  LDC.64 R2, c[0x0][0x380] ;  /* 0x0000e000ff027b82 */ /* 0x000e220000000a00 */
[-C--:B------:R-:W-:Y:S02]  /*0a60*/  IADD3 R13, PT, PT, R10, R12.reuse, RZ ;  /* 0x0000000c0a0d7210 */ /* 0x080fe40007ffe0ff */
[----:B------:R-:W-:-:S05]  /*0a70*/  IADD3 R11, PT, PT, R11, R12, RZ ;  /* 0x0000000c0b0b7210 */ /* 0x000fca0007ffe0ff */
[----:B------:R-:W1:Y:S01]  /*0a80*/  LDC.64 R4, c[0x0][0x388] ;  /* 0x0000e200ff047b82 */ /* 0x000e620000000a00 */
[----:B0-----:R-:W-:-:S05]  /*0a90*/  IMAD.WIDE R2, R13, 0x4, R2 ;  /* 0x000000040d027825 */ /* 0x001fca00078e0202 */
[----:B------:R-:W2:Y:S01]  /*0aa0*/  LDG.E R6, desc[UR12][R2.64] ;  /* 0x0000000c02067981 */ /* 0x000ea2000c1e1900 */
[----:B-1----:R-:W-:-:S05]  /*0ab0*/  IMAD.WIDE R4, R11, 0x4, R4 ;  /* 0x000000040b047825 */ /* 0x002fca00078e0204 */
[----:B------:R-:W2:Y:S01]  /*0ac0*/  LDG.E R10, desc[UR12][R4.64] ;  /* 0x0000000c040a7981 */ /* 0x000ea2000c1e1900 */
[----:B------:R-:W-:Y:S01]  /*0ad0*/  ISETP.NE.AND P1, PT, R9, 0x1, PT ;  /* 0x000000010900780c */ /* 0x000fe20003f25270 */
[----:B--2---:R-:W-:-:S12]  /*0ae0*/  FFMA R15, R6, R10, R15 ;  /* 0x0000000a060f7223 */ /* 0x004fd8000000000f */
[----:B------:R-:W-:Y:S05]  /*0af0*/  @!P1 BRA `(.L_x_4) ;  /* 0x00000000001c9947 */ /* 0x000fea0003800000 */
[----:B------:R-:W-:Y:S01]  /*0b00*/  ISETP.NE.AND P1, PT, R9, 0x2, PT ;  /* 0x000000020900780c */ /* 0x000fe20003f25270 */
[----:B------:R-:W2:Y:S04]  /*0b10*/  LDG.E R6, desc[UR12][R2.64+0x4] ;  /* 0x0000040c02067981 */ /* 0x000ea8000c1e1900 */
[----:B------:R-:W2:Y:S08]  /*0b20*/  LDG.E R9, desc[UR12][R4.64+0x4] ;  /* 0x0000040c04097981 */ /* 0x000eb0000c1e1900 */
[----:B------:R-:W3:Y:S04]  /*0b30*/  @P1 LDG.E R10, desc[UR12][R2.64+0x8] ;  /* 0x0000080c020a1981 */ /* 0x000ee8000c1e1900 */
[----:B------:R-:W3:Y:S01]  /*0b40*/  @P1 LDG.E R11, desc[UR12][R4.64+0x8] ;  /* 0x0000080c040b1981 */ /* 0x000ee2000c1e1900 */
[----:B--2---:R-:W-:-:S04]  /*0b50*/  FFMA R15, R6, R9, R15 ;  /* 0x00000009060f7223 */ /* 0x004fc8000000000f */
[----:B---3--:R-:W-:-:S07]  /*0b60*/  @P1 FFMA R15, R10, R11, R15 ;  /* 0x0000000b0a0f1223 */ /* 0x008fce000000000f */
.L_x_4:
[----:B------:R-:W-:Y:S05]  /*0b70*/  @P0 BRA `(.L_x_7) ;  /* 0xfffffff400940947 */ /* 0x000fea000383ffff */
[----:B------:R-:W0:Y:S08]  /*0b80*/  LDC.64 R4, c[0x0][0x3a8] ;  /* 0x0000ea00ff047b82 */ /* 0x000e300000000a00 */
[----:B------:R-:W1:Y:S08]  /*0b90*/  LDC R6, c[0x0][0x3a4] ;  /* 0x0000e900ff067b82 */ /* 0x000e700000000800 */
[----:B------:R-:W2:Y:S01]  /*0ba0*/  LDC.64 R2, c[0x0][0x390] ;  /* 0x0000e400ff027b82 */ /* 0x000ea20000000a00 */
[----:B0-----:R-:W-:Y:S01]  /*0bb0*/  IMAD R4, R4, UR4, R7 ;  /* 0x0000000404047c24 */ /* 0x001fe2000f8e0207 */
[----:B------:R-:W-:-:S03]  /*0bc0*/  UIADD3 UR4, UPT, UPT, UR4, 0x1, URZ ;  /* 0x0000000104047890 */ /* 0x000fc6000fffe0ff */
[----:B------:R-:W-:-:S03]  /*0bd0*/  IMAD R5, R4, R5, R0 ;  /* 0x0000000504057224 */ /* 0x000fc600078e0200 */
[----:B-1----:R-:W-:Y:S01]  /*0be0*/  ISETP.NE.AND P0, PT, R6, UR4, PT ;  /* 0x0000000406007c0c */ /* 0x002fe2000bf05270 */
[----:B--2---:R-:W-:-:S05]  /*0bf0*/  IMAD.WIDE R2, R5, 0x4, R2 ;  /* 0x0000000405027825 */ /* 0x004fca00078e0202 */
[----:B------:R0:W-:Y:S07]  /*0c00*/  STG.E desc[UR12][R2.64], R15 ;  /* 0x0000000f02007986 */ /* 0x0001ee000c10190c */
[----:B------:R-:W-:Y:S05]  /*0c10*/  @!P0 EXIT ;  /* 0x000000000000894d */ /* 0x000fea0003800000 */
[----:B------:R-:W-:Y:S05]  /*0c20*/  BRA `(.L_x_8) ;  /* 0xfffffff400607947 */ /* 0x000fea000383ffff */
.L_x_1:
[C---:B------:R-:W-:Y:S01]  /*0c30*/  ISETP.GE.U32.AND P1, PT, R2.reuse, 0x8, PT ;  /* 0x000000080200780c */ /* 0x040fe20003f26070 */
[----:B------:R-:W-:Y:S01]  /*0c40*/  HFMA2 R4, -RZ, RZ, 0, 0 ;  /* 0x00000000ff047431 */ /* 0x000fe200000001ff */
[----:B------:R-:W-:-:S04]  /*0c50*/  LOP3.LUT R6, R2, 0x7, RZ, 0xc0, !PT ;  /* 0x0000000702067812 */ /* 0x000fc800078ec0ff */
[----:B------:R-:W-:-:S07]  /*0c60*/  ISETP.NE.AND P0, PT, R6, RZ, PT ;  /* 0x000000ff0600720c */ /* 0x000fce0003f05270 */
[----:B------:R-:W-:Y:S06]  /*0c70*/  @!P1 BRA `(.L_x_9) ;  /* 0x0000000000989947 */ /* 0x000fec0003800000 */
[----:B------:R-:W0:Y:S01]  /*0c80*/  LDC.64 R8, c[0x0][0x390] ;  /* 0x0000e400ff087b82 */ /* 0x000e220000000a00 */
[----:B------:R-:W-:Y:S02]  /*0c90*/  LOP3.LUT R4, R2, 0x7ffffff8, RZ, 0xc0, !PT ;  /* 0x7ffffff802047812 */ /* 0x000fe400078ec0ff */
[----:B------:R-:W-:-:S07]  /*0ca0*/  MOV R3, RZ ;  /* 0x000000ff00037202 */ /* 0x000fce0000000f00 */
.L_x_10:
[C---:B------:R-:W-:Y:S01]  /*0cb0*/  IMAD R5, R3.reuse, UR6, R7 ;  /* 0x0000000603057c24 */ /* 0x040fe2000f8e0207 */
[----:B------:R-:W-:-:S03]  /*0cc0*/  IADD3 R3, PT, PT, R3, 0x8, RZ ;  /* 0x0000000803037810 */ /* 0x000fc60007ffe0ff */
[C---:B--2---:R-:W-:Y:S01]  /*0cd0*/  IMAD R11, R5.reuse, UR7, R0 ;  /* 0x00000007050b7c24 */ /* 0x044fe2000f8e0200 */
[----:B------:R-:W-:Y:S02]  /*0ce0*/  IADD3 R13, PT, PT, R5, UR6, RZ ;  /* 0x00000006050d7c10 */ /* 0x000fe4000fffe0ff */
[----:B------:R-:W-:Y:S01]  /*0cf0*/  ISETP.NE.AND P1, PT, R3, R4, PT ;  /* 0x000000040300720c */ /* 0x000fe20003f25270 */
[----:B0-----:R-:W-:Y:S01]  /*0d00*/  IMAD.WIDE R10, R11, 0x4, R8 ;  /* 0x000000040b0a7825 */ /* 0x001fe200078e0208 */
[----:B------:R-:W-:-:S03]  /*0d10*/  IADD3 R15, PT, PT, R13, UR6, RZ ;  /* 0x000000060d0f7c10 */ /* 0x000fc6000fffe0ff */
[--C-:B------:R-:W-:Y:S01]  /*0d20*/  IMAD R17, R13, UR7, R0.reuse ;  /* 0x000000070d117c24 */ /* 0x100fe2000f8e0200 */
[C---:B------:R-:W-:Y:S01]  /*0d30*/  IADD3 R19, PT, PT, R15.reuse, UR6, RZ ;  /* 0x000000060f137c10 */ /* 0x040fe2000fffe0ff */
[----:B------:R-:W-:Y:S01]  /*0d40*/  IMAD R15, R15, UR7, R0 ;  /* 0x000000070f0f7c24 */ /* 0x000fe2000f8e0200 */
[----:B------:R0:W-:Y:S01]  /*0d50*/  STG.E desc[UR12][R10.64], RZ ;  /* 0x000000ff0a007986 */ /* 0x0001e2000c10190c */
[----:B------:R-:W-:Y:S01]  /*0d60*/  IMAD.WIDE R16, R17, 0x4, R8 ;  /* 0x0000000411107825 */ /* 0x000fe200078e0208 */
        /* <DEDUP_REMOVED lines=11> */
[----:B------:R-:W-:-:S04]  /*0e20*/  IMAD.WIDE R12, R13, 0x4, R8 ;  /* 0x000000040d0c7825 */ /* 0x000fc800078e0208 */
[----:B------:R-:W-:Y:S01]  /*0e30*/  IMAD R21, R25, UR7, R0 ;  /* 0x0000000719157c24 */ /* 0x000fe2000f8e0200 */
[----:B------:R2:W-:Y:S01]  /*0e40*/  STG.E desc[UR12][R12.64], RZ ;  /* 0x000000ff0c007986 */ /* 0x0005e2000c10190c */
[----:B0-----:R-:W-:-:S04]  /*0e50*/  IMAD.WIDE R10, R5, 0x4, R8 ;  /* 0x00000004050a7825 */ /* 0x001fc800078e0208 */
[--C-:B------:R-:W-:Y:S01]  /*0e60*/  IMAD.WIDE R18, R19, 0x4, R8.reuse ;  /* 0x0000000413127825 */ /* 0x100fe200078e0208 */
[----:B------:R2:W-:Y:S03]  /*0e70*/  STG.E desc[UR12][R10.64], RZ ;  /* 0x000000ff0a007986 */ /* 0x0005e6000c10190c */
[--C-:B-1----:R-:W-:Y:S01]  /*0e80*/  IMAD.WIDE R16, R23, 0x4, R8.reuse ;  /* 0x0000000417107825 */ /* 0x102fe200078e0208 */
[----:B------:R2:W-:Y:S03]  /*0e90*/  STG.E desc[UR12][R18.64], RZ ;  /* 0x000000ff12007986 */ /* 0x0005e6000c10190c */
[----:B------:R-:W-:Y:S01]  /*0ea0*/  IMAD.WIDE R20, R21, 0x4, R8 ;  /* 0x0000000415147825 */ /* 0x000fe200078e0208 */
[----:B------:R2:W-:Y:S04]  /*0eb0*/  STG.E desc[UR12][R16.64], RZ ;  /* 0x000000ff10007986 */ /* 0x0005e8000c10190c */
[----:B------:R2:W-:Y:S01]  /*0ec0*/  STG.E desc[UR12][R20.64], RZ ;  /* 0x000000ff14007986 */ /* 0x0005e2000c10190c */
[----:B------:R-:W-:Y:S05]  /*0ed0*/  @P1 BRA `(.L_x_10) ;  /* 0xfffffffc00741947 */ /* 0x000fea000383ffff */
.L_x_9:
[----:B------:R-:W-:Y:S05]  /*0ee0*/  @!P0 EXIT ;  /* 0x000000000000894d */ /* 0x000fea0003800000 */
[----:B------:R-:W-:Y:S02]  /*0ef0*/  ISETP.GE.U32.AND P0, PT, R6, 0x4, PT ;  /* 0x000000040600780c */ /* 0x000fe40003f06070 */
[----:B--2---:R-:W-:-:S04]  /*0f00*/  LOP3.LUT R16, R2, 0x3, RZ, 0xc0, !PT ;  /* 0x0000000302107812 */ /* 0x004fc800078ec0ff */
[----:B------:R-:W-:-:S07]  /*0f10*/  ISETP.NE.AND P1, PT, R16, RZ, PT ;  /* 0x000000ff1000720c */ /* 0x000fce0003f25270 */
[----:B------:R-:W-:Y:S06]  /*0f20*/  @!P0 BRA `(.L_x_11) ;  /* 0x0000000000488947 */ /* 0x000fec0003800000 */
[----:B------:R-:W0:Y:S01]  /*0f30*/  LDC.64 R8, c[0x0][0x390] ;  /* 0x0000e400ff087b82 */ /* 0x000e220000000a00 */
[C---:B------:R-:W-:Y:S01]  /*0f40*/  IMAD R3, R4.reuse, UR6, R7 ;  /* 0x0000000604037c24 */ /* 0x040fe2000f8e0207 */
[----:B------:R-:W-:-:S03]  /*0f50*/  IADD3 R4, PT, PT, R4, 0x4, RZ ;  /* 0x0000000404047810 */ /* 0x000fc60007ffe0ff */
[C---:B------:R-:W-:Y:S01]  /*0f60*/  IMAD R11, R3.reuse, UR7, R0 ;  /* 0x00000007030b7c24 */ /* 0x040fe2000f8e0200 */
[----:B------:R-:W-:-:S04]  /*0f70*/  IADD3 R5, PT, PT, R3, UR6, RZ ;  /* 0x0000000603057c10 */ /* 0x000fc8000fffe0ff */
[C---:B------:R-:W-:Y:S01]  /*0f80*/  IADD3 R15, PT, PT, R5.reuse, UR6, RZ ;  /* 0x00000006050f7c10 */ /* 0x040fe2000fffe0ff */
[----:B------:R-:W-:-:S03]  /*0f90*/  IMAD R13, R5, UR7, R0 ;  /* 0x00000007050d7c24 */ /* 0x000fc6000f8e0200 */
[C---:B------:R-:W-:Y:S01]  /*0fa0*/  IADD3 R17, PT, PT, R15.reuse, UR6, RZ ;  /* 0x000000060f117c10 */ /* 0x040fe2000fffe0ff */
[----:B------:R-:W-:-:S04]  /*0fb0*/  IMAD R15, R15, UR7, R0 ;  /* 0x000000070f0f7c24 */ /* 0x000fc8000f8e0200 */
[----:B------:R-:W-:Y:S02]  /*0fc0*/  IMAD R17, R17, UR7, R0 ;  /* 0x0000000711117c24 */ /* 0x000fe4000f8e0200 */
[----:B0-----:R-:W-:-:S04]  /*0fd0*/  IMAD.WIDE R10, R11, 0x4, R8 ;  /* 0x000000040b0a7825 */ /* 0x001fc800078e0208 */
[--C-:B------:R-:W-:Y:S01]  /*0fe0*/  IMAD.WIDE R12, R13, 0x4, R8.reuse ;  /* 0x000000040d0c7825 */ /* 0x100fe200078e0208 */
[----:B------:R0:W-:Y:S03]  /*0ff0*/  STG.E desc[UR12][R10.64], RZ ;  /* 0x000000ff0a007986 */ /* 0x0001e6000c10190c */
[--C-:B------:R-:W-:Y:S01]  /*1000*/  IMAD.WIDE R14, R15, 0x4, R8.reuse ;  /* 0x000000040f0e7825 */ /* 0x100fe200078e0208 */
[----:B------:R0:W-:Y:S03]  /*1010*/  STG.E desc[UR12][R12.64], RZ ;  /* 0x000000ff0c007986 */ /* 0x0001e6000c10190c */
[----:B------:R-:W-:Y:S01]  /*1020*/  IMAD.WIDE R8, R17, 0x4, R8 ;  /* 0x0000000411087825 */ /* 0x000fe200078e0208 */
[----:B------:R0:W-:Y:S04]  /*1030*/  STG.E desc[UR12][R14.64], RZ ;  /* 0x000000ff0e007986 */ /* 0x0001e8000c10190c */
[----:B------:R0:W-:Y:S02]  /*1040*/  STG.E desc[UR12][R8.64], RZ ;  /* 0x000000ff08007986 */ /* 0x0001e4000c10190c */
.L_x_11:
[----:B------:R-:W-:Y:S05]  /*1050*/  @!P1 EXIT ;  /* 0x000000000000994d */ /* 0x000fea0003800000 */
[----:B------:R-:W-:Y:S02]  /*1060*/  ISETP.NE.AND P0, PT, R16, 0x1, PT ;  /* 0x000000011000780c */ /* 0x000fe40003f05270 */
[----:B------:R-:W-:-:S04]  /*1070*/  LOP3.LUT R2, R2, 0x1, RZ, 0xc0, !PT ;  /* 0x0000000102027812 */ /* 0x000fc800078ec0ff */
[----:B------:R-:W-:-:S07]  /*1080*/  ISETP.NE.U32.AND P1, PT, R2, 0x1, PT ;  /* 0x000000010200780c */ /* 0x000fce0003f25070 */
[----:B------:R-:W-:Y:S06]  /*1090*/  @!P0 BRA `(.L_x_12) ;  /* 0x0000000000288947 */ /* 0x000fec0003800000 */
[----:B------:R-:W1:Y:S01]  /*10a0*/  LDC.64 R2, c[0x0][0x390] ;  /* 0x0000e400ff027b82 */ /* 0x000e620000000a00 */
[C---:B------:R-:W-:Y:S01]  /*10b0*/  IMAD R5, R4.reuse, UR6, R7 ;  /* 0x0000000604057c24 */ /* 0x040fe2000f8e0207 */
[----:B------:R-:W-:-:S03]  /*10c0*/  IADD3 R4, PT, PT, R4, 0x2, RZ ;  /* 0x0000000204047810 */ /* 0x000fc60007ffe0ff */
[C---:B0-----:R-:W-:Y:S01]  /*10d0*/  IMAD R9, R5.reuse, UR7, R0 ;  /* 0x0000000705097c24 */ /* 0x041fe2000f8e0200 */
[----:B------:R-:W-:-:S05]  /*10e0*/  IADD3 R11, PT, PT, R5, UR6, RZ ;  /* 0x00000006050b7c10 */ /* 0x000fca000fffe0ff */
[----:B------:R-:W-:Y:S02]  /*10f0*/  IMAD R11, R11, UR7, R0 ;  /* 0x000000070b0b7c24 */ /* 0x000fe4000f8e0200 */
[----:B-1----:R-:W-:-:S04]  /*1100*/  IMAD.WIDE R8, R9, 0x4, R2 ;  /* 0x0000000409087825 */ /* 0x002fc800078e0202 */
[----:B------:R-:W-:Y:S01]  /*1110*/  IMAD.WIDE R2, R11, 0x4, R2 ;  /* 0x000000040b027825 */ /* 0x000fe200078e0202 */
[----:B------:R1:W-:Y:S04]  /*1120*/  STG.E desc[UR12][R8.64], RZ ;  /* 0x000000ff08007986 */ /* 0x0003e8000c10190c */
[----:B------:R1:W-:Y:S02]  /*1130*/  STG.E desc[UR12][R2.64], RZ ;  /* 0x000000ff02007986 */ /* 0x0003e4000c10190c */
.L_x_12:
[----:B------:R-:W-:Y:S05]  /*1140*/  @P1 EXIT ;  /* 0x000000000000194d */ /* 0x000fea0003800000 */
[----:B-1----:R-:W1:Y:S01]  /*1150*/  LDC.64 R2, c[0x0][0x390] ;  /* 0x0000e400ff027b82 */ /* 0x002e620000000a00 */
[----:B------:R-:W-:-:S04]  /*1160*/  IMAD R7, R4, UR6, R7 ;  /* 0x0000000604077c24 */ /* 0x000fc8000f8e0207 */
[----:B------:R-:W-:-:S04]  /*1170*/  IMAD R7, R7, UR7, R0 ;  /* 0x0000000707077c24 */ /* 0x000fc8000f8e0200 */
[----:B-1----:R-:W-:-:S05]  /*1180*/  IMAD.WIDE R2, R7, 0x4, R2 ;  /* 0x0000000407027825 */ /* 0x002fca00078e0202 */
[----:B------:R-:W-:Y:S01]  /*1190*/  STG.E desc[UR12][R2.64], RZ ;  /* 0x000000ff02007986 */ /* 0x000fe2000c10190c */
[----:B------:R-:W-:Y:S05]  /*11a0*/  EXIT ;  /* 0x000000000000794d */ /* 0x000fea0003800000 */
.L_x_13:
        /* <DEDUP_REMOVED lines=13> */
.L_x_38:


//--------------------- .text._Z15gpuMatrix3DConvPfS_S_iiiiii --------------------------
	.section	.text._Z15gpuMatrix3DConvPfS_S_iiiiii,"ax",@progbits
	.align	128
        .global         _Z15gpuMatrix3DConvPfS_S_iiiiii
        .type           _Z15gpuMatrix3DConvPfS_S_iiiiii,@function
        .size           _Z15gpuMatrix3DConvPfS_S_iiiiii,(.L_x_39 - _Z15gpuMatrix3DConvPfS_S_iiiiii)
        .other          _Z15gpuMatrix3DConvPfS_S_iiiiii,@"STO_CUDA_ENTRY STV_DEFAULT"
_Z15gpuMatrix3DConvPfS_S_iiiiii:
.text._Z15gpuMatrix3DConvPfS_S_iiiiii:
        /* <DEDUP_REMOVED lines=27> */
.L_x_21:
[----:B------:R-:W-:Y:S01]  /*01b0*/  HFMA2 R15, -RZ, RZ, 0, 0 ;  /* 0x00000000ff0f7431 */ /* 0x000fe200000001ff */
[----:B0-----:R-:W-:-:S07]  /*01c0*/  MOV R8, RZ ;  /* 0x000000ff00087202 */ /* 0x001fce0000000f00 */
.L_x_20:
        /* <DEDUP_REMOVED lines=15> */
.L_x_16:
        /* <DEDUP_REMOVED lines=59> */
.L_x_15:
        /* <DEDUP_REMOVED lines=37> */
.L_x_18:
        /* <DEDUP_REMOVED lines=24> */
.L_x_19:
        /* <DEDUP_REMOVED lines=19> */
.L_x_17:
[----:B------:R-:W-:Y:S05]  /*0b70*/  @P0 BRA `(.L_x_20) ;  /* 0xfffffff400940947 */ /* 0x000fea000383ffff */
[C---:B------:R-:W-:Y:S01]  /*0b80*/  FMUL R0, |R15|.reuse, 2.8853900432586669922 ;  /* 0x4038aa3b0f007820 */ /* 0x040fe20000400200 */
[----:B------:R-:W-:Y:S01]  /*0b90*/  MOV R10, 0x3c80f082 ;  /* 0x3c80f082000a7802 */ /* 0x000fe20000000f00 */
[C---:B------:R-:W-:Y:S01]  /*0ba0*/  FMUL R11, R15.reuse, R15 ;  /* 0x0000000f0f0b7220 */ /* 0x040fe20000400000 */
[----:B------:R-:W0:Y:S01]  /*0bb0*/  LDC.64 R4, c[0x0][0x3a8] ;  /* 0x0000ea00ff047b82 */ /* 0x000e220000000a00 */
[----:B------:R-:W-:Y:S01]  /*0bc0*/  HFMA2 R9, -RZ, RZ, 1.875, 0 ;  /* 0x3f800000ff097431 */ /* 0x000fe200000001ff */
[----:B------:R-:W-:Y:S01]  /*0bd0*/  FSETP.GE.AND P1, PT, |R15|, 0.60000002384185791016, PT ;  /* 0x3f19999a0f00780b */ /* 0x000fe20003f26200 */
[----:B------:R-:W1:Y:S01]  /*0be0*/  MUFU.EX2 R0, R0 ;  /* 0x0000000000007308 */ /* 0x000e620000000800 */
[----:B------:R-:W-:Y:S01]  /*0bf0*/  FFMA R10, R11, R10, -0.052303962409496307373 ;  /* 0xbd563cae0b0a7423 */ /* 0x000fe2000000000a */
[----:B------:R-:W-:-:S03]  /*0c00*/  FSETP.GE.AND P0, PT, |R15|, 9.010913848876953125, PT ;  /* 0x41102cb40f00780b */ /* 0x000fc60003f06200 */
[----:B------:R-:W2:Y:S01]  /*0c10*/  LDC.64 R2, c[0x0][0x390] ;  /* 0x0000e400ff027b82 */ /* 0x000ea20000000a00 */
[----:B-1----:R-:W-:Y:S01]  /*0c20*/  FADD R8, R0, 1 ;  /* 0x3f80000000087421 */ /* 0x002fe20000000000 */
[----:B------:R-:W-:-:S06]  /*0c30*/  FFMA R0, R11, R10, 0.1331529766321182251 ;  /* 0x3e0859410b007423 */ /* 0x000fcc000000000a */
[----:B------:R-:W1:Y:S01]  /*0c40*/  LDC R10, c[0x0][0x3a4] ;  /* 0x0000e900ff0a7b82 */ /* 0x000e620000000800 */
[C---:B------:R-:W-:Y:S01]  /*0c50*/  FFMA R0, R11.reuse, R0, -0.33332768082618713379 ;  /* 0xbeaaa9ed0b007423 */ /* 0x040fe20000000000 */
[----:B------:R-:W3:Y:S03]  /*0c60*/  MUFU.RCP R8, R8 ;  /* 0x0000000800087308 */ /* 0x000ee60000001000 */
[----:B------:R-:W-:Y:S01]  /*0c70*/  FFMA R0, R11, R0, RZ ;  /* 0x000000000b007223 */ /* 0x000fe200000000ff */
[----:B---3--:R-:W-:Y:S01]  /*0c80*/  FFMA R9, R8, -2, R9 ;  /* 0xc000000008097823 */ /* 0x008fe20000000009 */
[----:B0-----:R-:W-:Y:S01]  /*0c90*/  IMAD R8, R4, UR4, R7 ;  /* 0x0000000404087c24 */ /* 0x001fe2000f8e0207 */
[----:B------:R-:W-:-:S03]  /*0ca0*/  UIADD3 UR4, UPT, UPT, UR4, 0x1, URZ ;  /* 0x0000000104047890 */ /* 0x000fc6000fffe0ff */
[----:B------:R-:W-:Y:S01]  /*0cb0*/  FSEL R4, R9, 1, !P0 ;  /* 0x3f80000009047808 */ /* 0x000fe20004000000 */
[----:B------:R-:W-:Y:S02]  /*0cc0*/  IMAD R9, R8, R5, R6 ;  /* 0x0000000508097224 */ /* 0x000fe400078e0206 */
[----:B-1----:R-:W-:Y:S02]  /*0cd0*/  ISETP.NE.AND P0, PT, R10, UR4, PT ;  /* 0x000000040a007c0c */ /* 0x002fe4000bf05270 */
[----:B------:R-:W-:Y:S01]  /*0ce0*/  LOP3.LUT R5, R4, 0x80000000, R15, 0xb8, !PT ;  /* 0x8000000004057812 */ /* 0x000fe200078eb80f */
[----:B--2---:R-:W-:-:S04]  /*0cf0*/  IMAD.WIDE R2, R9, 0x4, R2 ;  /* 0x0000000409027825 */ /* 0x004fc800078e0202 */
[----:B------:R-:W-:-:S05]  /*0d00*/  @!P1 FFMA R5, R15, R0, R15 ;  /* 0x000000000f059223 */ /* 0x000fca000000000f */
[----:B------:R0:W-:Y:S01]  /*0d10*/  STG.E desc[UR12][R2.64], R5 ;  /* 0x0000000502007986 */ /* 0x0001e2000c10190c */
[----:B------:R-:W-:Y:S05]  /*0d20*/  @!P0 EXIT ;  /* 0x000000000000894d */ /* 0x000fea0003800000 */
[----:B------:R-:W-:Y:S05]  /*0d30*/  BRA `(.L_x_21) ;  /* 0xfffffff4001c7947 */ /* 0x000fea000383ffff */
.L_x_14:
        /* <DEDUP_REMOVED lines=8> */
.L_x_23:
[C---:B--2---:R-:W-:Y:S01]  /*0dc0*/  IMAD R9, R3.reuse, UR6, R7 ;  /* 0x0000000603097c24 */ /* 0x044fe2000f8e0207 */
[----:B------:R-:W-:-:S04]  /*0dd0*/  IADD3 R3, PT, PT, R3, 0x8, RZ ;  /* 0x0000000803037810 */ /* 0x000fc80007ffe0ff */
[C---:B------:R-:W-:Y:S01]  /*0de0*/  IADD3 R11, PT, PT, R9.reuse, UR6, RZ ;  /* 0x00000006090b7c10 */ /* 0x040fe2000fffe0ff */
[--C-:B------:R-:W-:Y:S01]  /*0df0*/  IMAD R9, R9, UR7, R6.reuse ;  /* 0x0000000709097c24 */ /* 0x100fe2000f8e0206 */
[----:B------:R-:W-:Y:S02]  /*0e00*/  ISETP.NE.AND P1, PT, R3, R2, PT ;  /* 0x000000020300720c */ /* 0x000fe40003f25270 */
[C---:B------:R-:W-:Y:S01]  /*0e10*/  IADD3 R13, PT, PT, R11.reuse, UR6, RZ ;  /* 0x000000060b0d7c10 */ /* 0x040fe2000fffe0ff */
[----:B------:R-:W-:Y:S02]  /*0e20*/  IMAD R15, R11, UR7, R6 ;  /* 0x000000070b0f7c24 */ /* 0x000fe4000f8e0206 */
        /* <DEDUP_REMOVED lines=28> */
.L_x_22:
        /* <DEDUP_REMOVED lines=23> */
.L_x_24:
[----:B------:R-:W-:Y:S05]  /*1160*/  @!P1 EXIT ;  /* 0x000000000000994d */ /* 0x000fea0003800000 */
[----:B------:R-:W-:Y:S02]  /*1170*/  ISETP.NE.AND P0, PT, R14, 0x1, PT ;  /* 0x000000010e00780c */ /* 0x000fe40003f05270 */
[----:B------:R-:W-:-:S04]  /*1180*/  LOP3.LUT R0, R0, 0x1, RZ, 0xc0, !PT ;  /* 0x0000000100007812 */ /* 0x000fc800078ec0ff */
[----:B------:R-:W-:-:S07]  /*1190*/  ISETP.NE.U32.AND P1, PT, R0, 0x1, PT ;  /* 0x000000010000780c */ /* 0x000fce0003f25070 */
[----:B------:R-:W-:Y:S06]  /*11a0*/  @!P0 BRA `(.L_x_25) ;  /* 0x0000000000288947 */ /* 0x000fec0003800000 */
[----:B0-----:R-:W0:Y:S01]  /*11b0*/  LDC.64 R4, c[0x0][0x390] ;  /* 0x0000e400ff047b82 */ /* 0x001e220000000a00 */
[C---:B------:R-:W-:Y:S01]  /*11c0*/  IMAD R3, R2.reuse, UR6, R7 ;  /* 0x0000000602037c24 */ /* 0x040fe2000f8e0207 */
[----:B------:R-:W-:-:S03]  /*11d0*/  IADD3 R2, PT, PT, R2, 0x2, RZ ;  /* 0x0000000202027810 */ /* 0x000fc60007ffe0ff */
[C---:B------:R-:W-:Y:S01]  /*11e0*/  IMAD R9, R3.reuse, UR7, R6 ;  /* 0x0000000703097c24 */ /* 0x040fe2000f8e0206 */
[----:B------:R-:W-:-:S05]  /*11f0*/  IADD3 R11, PT, PT, R3, UR6, RZ ;  /* 0x00000006030b7c10 */ /* 0x000fca000fffe0ff */
[----:B------:R-:W-:Y:S02]  /*1200*/  IMAD R11, R11, UR7, R6 ;  /* 0x000000070b0b7c24 */ /* 0x000fe4000f8e0206 */
[----:B0-----:R-:W-:-:S04]  /*1210*/  IMAD.WIDE R8, R9, 0x4, R4 ;  /* 0x0000000409087825 */ /* 0x001fc800078e0204 */
[----:B------:R-:W-:Y:S01]  /*1220*/  IMAD.WIDE R4, R11, 0x4, R4 ;  /* 0x000000040b047825 */ /* 0x000fe200078e0204 */
[----:B------:R1:W-:Y:S04]  /*1230*/  STG.E desc[UR12][R8.64], RZ ;  /* 0x000000ff08007986 */ /* 0x0003e8000c10190c */
[----:B------:R1:W-:Y:S02]  /*1240*/  STG.E desc[UR12][R4.64], RZ ;  /* 0x000000ff04007986 */ /* 0x0003e4000c10190c */
.L_x_25:
[----:B------:R-:W-:Y:S05]  /*1250*/  @P1 EXIT ;  /* 0x000000000000194d */ /* 0x000fea0003800000 */
[----:B01----:R-:W0:Y:S01]  /*1260*/  LDC.64 R4, c[0x0][0x390] ;  /* 0x0000e400ff047b82 */ /* 0x003e220000000a00 */
[----:B------:R-:W-:-:S04]  /*1270*/  IMAD R7, R2, UR6, R7 ;  /* 0x0000000602077c24 */ /* 0x000fc8000f8e0207 */
[----:B------:R-:W-:-:S04]  /*1280*/  IMAD R3, R7, UR7, R6 ;  /* 0x0000000707037c24 */ /* 0x000fc8000f8e0206 */
[----:B0-----:R-:W-:-:S05]  /*1290*/  IMAD.WIDE R2, R3, 0x4, R4 ;  /* 0x0000000403027825 */ /* 0x001fca00078e0204 */
[----:B------:R-:W-:Y:S01]  /*12a0*/  STG.E desc[UR12][R2.64], RZ ;  /* 0x000000ff02007986 */ /* 0x000fe2000c10190c */
[----:B------:R-:W-:Y:S05]  /*12b0*/  EXIT ;  /* 0x000000000000794d */ /* 0x000fea0003800000 */
.L_x_26:
        /* <DEDUP_REMOVED lines=12> */
.L_x_39:


//--------------------- .text._Z15gpuMatrix2DConvPfS_S_iiiii --------------------------
	.section	.text._Z15gpuMatrix2DConvPfS_S_iiiii,"ax",@progbits
	.align	128
        .global         _Z15gpuMatrix2DConvPfS_S_iiiii
        .type           _Z15gpuMatrix2DConvPfS_S_iiiii,@function
        .size           _Z15gpuMatrix2DConvPfS_S_iiiii,(.L_x_40 - _Z15gpuMatrix2DConvPfS_S_iiiii)
        .other          _Z15gpuMatrix2DConvPfS_S_iiiii,@"STO_CUDA_ENTRY STV_DEFAULT"
_Z15gpuMatrix2DConvPfS_S_iiiii:
.text._Z15gpuMatrix2DConvPfS_S_iiiii:
[----:B------:R-:W-:Y:S01]  /*0000*/  LDC R1, c[0x0][0x37c] ;  /* 0x0000df00ff017b82 */ /* 0x000fe20000000800 */
[----:B------:R-:W0:Y:S07]  /*0010*/  S2R R3, SR_TID.X ;  /* 0x0000000000037919 */ /* 0x000e2e0000002100 */
[----:B------:R-:W1:Y:S01]  /*0020*/  LDC R7, c[0x0][0x364] ;  /* 0x0000d900ff077b82 */ /* 0x000e620000000800 */
[----:B------:R-:W2:Y:S01]  /*0030*/  LDCU UR6, c[0x0][0x3a8] ;  /* 0x00007500ff0677ac */ /* 0x000ea20008000800 */
[----:B------:R-:W1:Y:S01]  /*0040*/  S2R R2, SR_TID.Y ;  /* 0x0000000000027919 */ /* 0x000e620000002200 */
[----:B------:R-:W3:Y:S05]  /*0050*/  LDCU UR7, c[0x0][0x3a4] ;  /* 0x00007480ff0777ac */ /* 0x000eea0008000800 */
[----:B------:R-:W0:Y:S08]  /*0060*/  S2UR UR5, SR_CTAID.X ;  /* 0x00000000000579c3 */ /* 0x000e300000002500 */
[----:B------:R-:W0:Y:S08]  /*0070*/  LDC R0, c[0x0][0x360] ;  /* 0x0000d800ff007b82 */ /* 0x000e300000000800 */
[----:B------:R-:W1:Y:S01]  /*0080*/  S2UR UR4, SR_CTAID.Y ;  /* 0x00000000000479c3 */ /* 0x000e620000002600 */
[----:B0-----:R-:W-:-:S05]  /*0090*/  IMAD R0, R0, UR5, R3 ;  /* 0x0000000500007c24 */ /* 0x001fca000f8e0203 */
[----:B--2---:R-:W-:Y:S01]  /*00a0*/  ISETP.GE.AND P0, PT, R0, UR6, PT ;  /* 0x0000000600007c0c */ /* 0x004fe2000bf06270 */
[----:B-1----:R-:W-:-:S05]  /*00b0*/  IMAD R7, R7, UR4, R2 ;  /* 0x0000000407077c24 */ /* 0x002fca000f8e0202 */
[----:B---3--:R-:W-:-:S13]  /*00c0*/  ISETP.GE.OR P0, PT, R7, UR7, P0 ;  /* 0x0000000707007c0c */ /* 0x008fda0008706670 */
[----:B------:R-:W-:Y:S05]  /*00d0*/  @P0 EXIT ;  /* 0x000000000000094d */ /* 0x000fea0003800000 */
[----:B------:R-:W0:Y:S01]  /*00e0*/  LDC R9, c[0x0][0x3a0] ;  /* 0x0000e800ff097b82 */ /* 0x000e220000000800 */
[----:B------:R-:W1:Y:S01]  /*00f0*/  LDCU.64 UR10, c[0x0][0x358] ;  /* 0x00006b00ff0a77ac */ /* 0x000e620008000a00 */
[----:B------:R-:W-:Y:S01]  /*0100*/  HFMA2 R13, -RZ, RZ, 0, 0 ;  /* 0x00000000ff0d7431 */ /* 0x000fe200000001ff */
[----:B0-----:R-:W-:-:S13]  /*0110*/  ISETP.GE.AND P0, PT, R9, 0x1, PT ;  /* 0x000000010900780c */ /* 0x001fda0003f06270 */
[----:B-1----:R-:W-:Y:S05]  /*0120*/  @!P0 BRA `(.L_x_27) ;  /* 0x0000000800e08947 */ /* 0x002fea0003800000 */
[----:B------:R-:W0:Y:S01]  /*0130*/  LDCU.64 UR6, c[0x0][0x380] ;  /* 0x00007000ff0677ac */ /* 0x000e220008000a00 */
[C---:B------:R-:W-:Y:S02]  /*0140*/  LOP3.LUT R8, R9.reuse, 0x7ffffff0, RZ, 0xc0, !PT ;  /* 0x7ffffff009087812 */ /* 0x040fe400078ec0ff */
[C---:B------:R-:W-:Y:S01]  /*0150*/  LOP3.LUT R23, R9.reuse, 0xf, RZ, 0xc0, !PT ;  /* 0x0000000f09177812 */ /* 0x040fe200078ec0ff */
[----:B------:R-:W-:Y:S01]  /*0160*/  UMOV UR4, URZ ;  /* 0x000000ff00047c82 */ /* 0x000fe20008000000 */
[C---:B------:R-:W-:Y:S02]  /*0170*/  LOP3.LUT R24, R9.reuse, 0x7, RZ, 0xc0, !PT ;  /* 0x0000000709187812 */ /* 0x040fe400078ec0ff */
[----:B------:R-:W-:Y:S02]  /*0180*/  LOP3.LUT R9, R9, 0x3, RZ, 0xc0, !PT ;  /* 0x0000000309097812 */ /* 0x000fe400078ec0ff */
[----:B------:R-:W-:Y:S02]  /*0190*/  MOV R13, RZ ;  /* 0x000000ff000d7202 */ /* 0x000fe40000000f00 */
[----:B------:R-:W-:Y:S01]  /*01a0*/  IADD3 R10, PT, PT, -R8, RZ, RZ ;  /* 0x000000ff080a7210 */ /* 0x000fe20007ffe1ff */
[----:B0-----:R-:W-:-:S04]  /*01b0*/  UIADD3 UR5, UP0, UPT, UR6, 0x20, URZ ;  /* 0x0000002006057890 */ /* 0x001fc8000ff1e0ff */
[----:B------:R-:W-:-:S12]  /*01c0*/  UIADD3.X UR8, UPT, UPT, URZ, UR7, URZ, UP0, !UPT ;  /* 0x00000007ff087290 */ /* 0x000fd800087fe4ff */
.L_x_33:
[----:B------:R-:W0:Y:S01]  /*01d0*/  LDCU UR7, c[0x0][0x3a0] ;  /* 0x00007400ff0777ac */ /* 0x000e220008000800 */
[----:B------:R-:W-:Y:S01]  /*01e0*/  IADD3 R11, PT, PT, R7, UR4, RZ ;  /* 0x00000004070b7c10 */ /* 0x000fe2000fffe0ff */
[----:B------:R-:W-:Y:S01]  /*01f0*/  IMAD.MOV.U32 R6, RZ, RZ, RZ ;  /* 0x000000ffff067224 */ /* 0x000fe200078e00ff */
[----:B------:R-:W1:Y:S01]  /*0200*/  LDCU UR6, c[0x0][0x39c] ;  /* 0x00007380ff0677ac */ /* 0x000e620008000800 */
[----:B0-----:R-:W-:Y:S02]  /*0210*/  UISETP.GE.U32.AND UP1, UPT, UR7, 0x10, UPT ;  /* 0x000000100700788c */ /* 0x001fe4000bf26070 */
[----:B------:R-:W-:Y:S02]  /*0220*/  UIMAD UR12, UR4, UR7, URZ ;  /* 0x00000007040c72a4 */ /* 0x000fe4000f8e02ff */
[----:B------:R-:W-:Y:S01]  /*0230*/  UIADD3 UR4, UPT, UPT, UR4, 0x1, URZ ;  /* 0x0000000104047890 */ /* 0x000fe2000fffe0ff */
[----:B-1----:R-:W-:-:S03]  /*0240*/  IMAD R11, R11, UR6, R0 ;  /* 0x000000060b0b7c24 */ /* 0x002fc6000f8e0200 */
[----:B------:R-:W-:Y:S01]  /*0250*/  UISETP.NE.AND UP0, UPT, UR4, UR7, UPT ;  /* 0x000000070400728c */ /* 0x000fe2000bf05270 */
[----:B------:R-:W-:Y:S10]  /*0260*/  BRA.U !UP1, `(.L_x_28) ;  /* 0x0000000509107547 */ /* 0x000ff4000b800000 */
[----:B------:R-:W0:Y:S01]  /*0270*/  LDCU.64 UR6, c[0x0][0x388] ;  /* 0x00007100ff0677ac */ /* 0x000e220008000a00 */
[----:B------:R-:W-:Y:S02]  /*0280*/  MOV R6, R11 ;  /* 0x0000000b00067202 */ /* 0x000fe40000000f00 */
[----:B------:R-:W-:Y:S01]  /*0290*/  MOV R12, R10 ;  /* 0x0000000a000c7202 */ /* 0x000fe20000000f00 */
[----:B0-----:R-:W-:-:S04]  /*02a0*/  UIMAD.WIDE.U32 UR6, UR12, 0x4, UR6 ;  /* 0x000000040c0678a5 */ /* 0x001fc8000f8e0006 */
[----:B------:R-:W-:-:S04]  /*02b0*/  UIADD3 UR9, UP1, UPT, UR6, 0x20, URZ ;  /* 0x0000002006097890 */ /* 0x000fc8000ff3e0ff */
[----:B------:R-:W-:Y:S02]  /*02c0*/  UIADD3.X UR6, UPT, UPT, URZ, UR7, URZ, UP1, !UPT ;  /* 0x00000007ff067290 */ /* 0x000fe40008ffe4ff */
[----:B------:R-:W-:-:S04]  /*02d0*/  MOV R16, UR9 ;  /* 0x0000000900107c02 */ /* 0x000fc80008000f00 */
[----:B------:R-:W-:-:S07]  /*02e0*/  IMAD.U32 R17, RZ, RZ, UR6 ;  /* 0x00000006ff117e24 */ /* 0x000fce000f8e00ff */
.L_x_29:
[----:B------:R-:W-:Y:S01]  /*02f0*/  MOV R2, UR5 ;  /* 0x0000000500027c02 */ /* 0x000fe20008000f00 */
[----:B------:R-:W-:Y:S01]  /*0300*/  IMAD.MOV.U32 R5, RZ, RZ, R17 ;  /* 0x000000ffff057224 */ /* 0x000fe200078e0011 */
[----:B------:R-:W-:Y:S02]  /*0310*/  MOV R3, UR8 ;  /* 0x0000000800037c02 */ /* 0x000fe40008000f00 */
[----:B------:R-:W-:Y:S01]  /*0320*/  MOV R4, R16 ;  /* 0x0000001000047202 */ /* 0x000fe20000000f00 */
[----:B------:R-:W-:-:S04]  /*0330*/  IMAD.WIDE R2, R6, 0x4, R2 ;  /* 0x0000000406027825 */ /* 0x000fc800078e0202 */
        /* <DEDUP_REMOVED lines=11> */
[----:B------:R-:W5:Y:S01]  /*03f0*/  LDG.E R22, desc[UR10][R2.64+-0xc] ;  /* 0xfffff40a02167981 */ /* 0x000f62000c1e1900 */
[----:B--2---:R-:W-:-:S03]  /*0400*/  FFMA R19, R20, R19, R13 ;  /* 0x0000001314137223 */ /* 0x004fc6000000000d */
[----:B------:R-:W2:Y:S04]  /*0410*/  LDG.E R20, desc[UR10][R2.64+-0x8] ;  /* 0xfffff80a02147981 */ /* 0x000ea8000c1e1900 */
[----:B------:R-:W2:Y:S01]  /*0420*/  LDG.E R13, desc[UR10][R2.64+0x4] ;  /* 0x0000040a020d7981 */ /* 0x000ea2000c1e1900 */
[----:B---3--:R-:W-:-:S03]  /*0430*/  FFMA R27, R26, R27, R19 ;  /* 0x0000001b1a1b7223 */ /* 0x008fc60000000013 */
[----:B------:R-:W2:Y:S01]  /*0440*/  LDG.E R19, desc[UR10][R4.64+-0x8] ;  /* 0xfffff80a04137981 */ /* 0x000ea2000c1e1900 */
[----:B----4-:R-:W-:-:S03]  /*0450*/  FFMA R27, R18, R17, R27 ;  /* 0x00000011121b7223 */ /* 0x010fc6000000001b */
[----:B------:R-:W3:Y:S04]  /*0460*/  LDG.E R17, desc[UR10][R4.64+-0x4] ;  /* 0xfffffc0a04117981 */ /* 0x000ee8000c1e1900 */
[----:B------:R-:W3:Y:S01]  /*0470*/  LDG.E R18, desc[UR10][R2.64+-0x4] ;  /* 0xfffffc0a02127981 */ /* 0x000ee2000c1e1900 */
[----:B-----5:R-:W-:-:S03]  /*0480*/  FFMA R26, R16, R15, R27 ;  /* 0x0000000f101a7223 */ /* 0x020fc6000000001b */
[----:B------:R-:W4:Y:S04]  /*0490*/  LDG.E R16, desc[UR10][R4.64] ;  /* 0x0000000a04107981 */ /* 0x000f28000c1e1900 */
[----:B------:R-:W4:Y:S01]  /*04a0*/  LDG.E R15, desc[UR10][R2.64] ;  /* 0x0000000a020f7981 */ /* 0x000f22000c1e1900 */
[----:B------:R-:W-:-:S03]  /*04b0*/  FFMA R25, R25, R14, R26 ;  /* 0x0000000e19197223 */ /* 0x000fc6000000001a */
[----:B------:R-:W5:Y:S01]  /*04c0*/  LDG.E R14, desc[UR10][R4.64+0x4] ;  /* 0x0000040a040e7981 */ /* 0x000f62000c1e1900 */
[----:B------:R-:W-:-:S03]  /*04d0*/  FFMA R25, R22, R21, R25 ;  /* 0x0000001516197223 */ /* 0x000fc60000000019 */
[----:B------:R-:W5:Y:S04]  /*04e0*/  LDG.E R22, desc[UR10][R4.64+0x8] ;  /* 0x0000080a04167981 */ /* 0x000f68000c1e1900 */
[----:B------:R-:W5:Y:S01]  /*04f0*/  LDG.E R21, desc[UR10][R2.64+0x8] ;  /* 0x0000080a02157981 */ /* 0x000f62000c1e1900 */
[----:B--2---:R-:W-:-:S03]  /*0500*/  FFMA R25, R20, R19, R25 ;  /* 0x0000001314197223 */ /* 0x004fc60000000019 */
[----:B------:R-:W2:Y:S04]  /*0510*/  LDG.E R20, desc[UR10][R4.64+0xc] ;  /* 0x00000c0a04147981 */ /* 0x000ea8000c1e1900 */
[----:B------:R-:W2:Y:S01]  /*0520*/  LDG.E R19, desc[UR10][R2.64+0xc] ;  /* 0x00000c0a02137981 */ /* 0x000ea2000c1e1900 */
[----:B---3--:R-:W-:-:S03]  /*0530*/  FFMA R26, R18, R17, R25 ;  /* 0x00000011121a7223 */ /* 0x008fc60000000019 */
[----:B------:R-:W3:Y:S04]  /*0540*/  LDG.E R18, desc[UR10][R4.64+0x10] ;  /* 0x0000100a04127981 */ /* 0x000ee8000c1e1900 */
[----:B------:R-:W3:Y:S01]  /*0550*/  LDG.E R17, desc[UR10][R2.64+0x10] ;  /* 0x0000100a02117981 */ /* 0x000ee2000c1e1900 */
[----:B----4-:R-:W-:-:S03]  /*0560*/  FFMA R26, R15, R16, R26 ;  /* 0x000000100f1a7223 */ /* 0x010fc6000000001a */
[----:B------:R-:W4:Y:S04]  /*0570*/  LDG.E R16, desc[UR10][R4.64+0x14] ;  /* 0x0000140a04107981 */ /* 0x000f28000c1e1900 */
[----:B------:R-:W4:Y:S01]  /*0580*/  LDG.E R15, desc[UR10][R2.64+0x14] ;  /* 0x0000140a020f7981 */ /* 0x000f22000c1e1900 */
[----:B-----5:R-:W-:-:S03]  /*0590*/  FFMA R28, R13, R14, R26 ;  /* 0x0000000e0d1c7223 */ /* 0x020fc6000000001a */
[----:B------:R-:W5:Y:S04]  /*05a0*/  LDG.E R13, desc[UR10][R4.64+0x18] ;  /* 0x0000180a040d7981 */ /* 0x000f68000c1e1900 */
[----:B------:R-:W5:Y:S04]  /*05b0*/  LDG.E R14, desc[UR10][R2.64+0x18] ;  /* 0x0000180a020e7981 */ /* 0x000f68000c1e1900 */
[----:B------:R-:W5:Y:S04]  /*05c0*/  LDG.E R25, desc[UR10][R2.64+0x1c] ;  /* 0x00001c0a02197981 */ /* 0x000f68000c1e1900 */
[----:B------:R-:W5:Y:S01]  /*05d0*/  LDG.E R26, desc[UR10][R4.64+0x1c] ;  /* 0x00001c0a041a7981 */ /* 0x000f62000c1e1900 */
[----:B------:R-:W-:Y:S01]  /*05e0*/  FFMA R22, R21, R22, R28 ;  /* 0x0000001615167223 */ /* 0x000fe2000000001c */
[----:B------:R-:W-:-:S04]  /*05f0*/  IADD3 R12, PT, PT, R12, 0x10, RZ ;  /* 0x000000100c0c7810 */ /* 0x000fc80007ffe0ff */
[----:B------:R-:W-:Y:S02]  /*0600*/  ISETP.NE.AND P0, PT, R12, RZ, PT ;  /* 0x000000ff0c00720c */ /* 0x000fe40003f05270 */
[----:B------:R-:W-:Y:S01]  /*0610*/  IADD3 R6, PT, PT, R6, 0x10, RZ ;  /* 0x0000001006067810 */ /* 0x000fe20007ffe0ff */
[----:B--2---:R-:W-:-:S04]  /*0620*/  FFMA R20, R19, R20, R22 ;  /* 0x0000001413147223 */ /* 0x004fc80000000016 */
[----:B---3--:R-:W-:-:S04]  /*0630*/  FFMA R18, R17, R18, R20 ;  /* 0x0000001211127223 */ /* 0x008fc80000000014 */
[----:B----4-:R-:W-:Y:S01]  /*0640*/  FFMA R15, R15, R16, R18 ;  /* 0x000000100f0f7223 */ /* 0x010fe20000000012 */
[----:B------:R-:W-:-:S03]  /*0650*/  IADD3 R16, P1, PT, R4, 0x40, RZ ;  /* 0x0000004004107810 */ /* 0x000fc60007f3e0ff */
[----:B-----5:R-:W-:Y:S01]  /*0660*/  FFMA R14, R14, R13, R15 ;  /* 0x0000000d0e0e7223 */ /* 0x020fe2000000000f */
[----:B------:R-:W-:-:S03]  /*0670*/  IADD3.X R17, PT, PT, RZ, R5, RZ, P1, !PT ;  /* 0x00000005ff117210 */ /* 0x000fc60000ffe4ff */
[----:B------:R-:W-:Y:S01]  /*0680*/  FFMA R13, R25, R26, R14 ;  /* 0x0000001a190d7223 */ /* 0x000fe2000000000e */
[----:B------:R-:W-:Y:S06]  /*0690*/  @P0 BRA `(.L_x_29) ;  /* 0xfffffffc00140947 */ /* 0x000fec000383ffff */
[----:B------:R-:W-:-:S07]  /*06a0*/  IMAD.MOV.U32 R6, RZ, RZ, R8 ;  /* 0x000000ffff067224 */ /* 0x000fce00078e0008 */
.L_x_28:
[----:B------:R-:W-:-:S13]  /*06b0*/  ISETP.NE.AND P0, PT, R23, RZ, PT ;  /* 0x000000ff1700720c */ /* 0x000fda0003f05270 */
[----:B------:R-:W-:Y:S05]  /*06c0*/  @!P0 BRA `(.L_x_30) ;  /* 0x0000000400748947 */ /* 0x000fea0003800000 */
[----:B------:R-:W-:Y:S02]  /*06d0*/  IADD3 R2, PT, PT, R23, -0x1, RZ ;  /* 0xffffffff17027810 */ /* 0x000fe40007ffe0ff */
[----:B------:R-:W-:Y:S02]  /*06e0*/  ISETP.NE.AND P0, PT, R24, RZ, PT ;  /* 0x000000ff1800720c */ /* 0x000fe40003f05270 */
[----:B------:R-:W-:-:S13]  /*06f0*/  ISETP.GE.U32.AND P1, PT, R2, 0x7, PT ;  /* 0x000000070200780c */ /* 0x000fda0003f26070 */
[----:B------:R-:W-:Y:S05]  /*0700*/  @!P1 BRA `(.L_x_31) ;  /* 0x0000000000909947 */ /* 0x000fea0003800000 */
[----:B------:R-:W0:Y:S01]  /*0710*/  LDC.64 R18, c[0x0][0x388] ;  /* 0x0000e200ff127b82 */ /* 0x000e220000000a00 */
[----:B------:R-:W-:Y:S02]  /*0720*/  IADD3 R15, PT, PT, R6, UR12, RZ ;  /* 0x0000000c060f7c10 */ /* 0x000fe4000fffe0ff */
[----:B------:R-:W-:-:S05]  /*0730*/  IADD3 R5, PT, PT, R11, R6, RZ ;  /* 0x000000060b057210 */ /* 0x000fca0007ffe0ff */
[----:B------:R-:W1:Y:S01]  /*0740*/  LDC.64 R2, c[0x0][0x380] ;  /* 0x0000e000ff027b82 */ /* 0x000e620000000a00 */
[----:B0-----:R-:W-:-:S05]  /*0750*/  IMAD.WIDE.U32 R18, R15, 0x4, R18 ;  /* 0x000000040f127825 */ /* 0x001fca00078e0012 */
[----:B------:R-:W2:Y:S01]  /*0760*/  LDG.E R22, desc[UR10][R18.64] ;  /* 0x0000000a12167981 */ /* 0x000ea2000c1e1900 */
[----:B-1----:R-:W-:Y:S02]  /*0770*/  IMAD.WIDE R2, R5, 0x4, R2 ;  /* 0x0000000405027825 */ /* 0x002fe400078e0202 */
[----:B------:R-:W0:Y:S03]  /*0780*/  LDC.64 R4, c[0x0][0x388] ;  /* 0x0000e200ff047b82 */ /* 0x000e260000000a00 */
[----:B------:R-:W2:Y:S01]  /*0790*/  LDG.E R20, desc[UR10][R2.64] ;  /* 0x0000000a02147981 */ /* 0x000ea2000c1e1900 */
[----:B------:R-:W-:-:S03]  /*07a0*/  IADD3 R12, P1, PT, R6, UR12, RZ ;  /* 0x0000000c060c7c10 */ /* 0x000fc6000ff3e0ff */
[----:B------:R-:W3:Y:S02]  /*07b0*/  LDG.E R16, desc[UR10][R2.64+0xc] ;  /* 0x00000c0a02107981 */ /* 0x000ee4000c1e1900 */
[----:B------:R-:W-:Y:S02]  /*07c0*/  IMAD.X R14, RZ, RZ, RZ, P1 ;  /* 0x000000ffff0e7224 */ /* 0x000fe400008e06ff */
[----:B------:R-:W4:Y:S01]  /*07d0*/  LDG.E R18, desc[UR10][R2.64+0x10] ;  /* 0x0000100a02127981 */ /* 0x000f22000c1e1900 */
[----:B0-----:R-:W-:-:S04]  /*07e0*/  LEA R4, P1, R12, R4, 0x2 ;  /* 0x000000040c047211 */ /* 0x001fc800078210ff */
[----:B------:R-:W-:Y:S02]  /*07f0*/  LEA.HI.X R5, R12, R5, R14, 0x2, P1 ;  /* 0x000000050c057211 */ /* 0x000fe400008f140e */
[----:B------:R-:W5:Y:S04]  /*0800*/  LDG.E R12, desc[UR10][R2.64+0x4] ;  /* 0x0000040a020c7981 */ /* 0x000f68000c1e1900 */
[----:B------:R-:W5:Y:S04]  /*0810*/  LDG.E R15, desc[UR10][R4.64+0x4] ;  /* 0x0000040a040f7981 */ /* 0x000f68000c1e1900 */
[----:B------:R-:W3:Y:S04]  /*0820*/  LDG.E R14, desc[UR10][R2.64+0x8] ;  /* 0x0000080a020e7981 */ /* 0x000ee8000c1e1900 */
[----:B------:R-:W3:Y:S04]  /*0830*/  LDG.E R17, desc[UR10][R4.64+0x8] ;  /* 0x0000080a04117981 */ /* 0x000ee8000c1e1900 */
[----:B------:R-:W4:Y:S04]  /*0840*/  LDG.E R19, desc[UR10][R4.64+0xc] ;  /* 0x00000c0a04137981 */ /* 0x000f28000c1e1900 */
[----:B------:R-:W4:Y:S04]  /*0850*/  LDG.E R21, desc[UR10][R4.64+0x10] ;  /* 0x0000100a04157981 */ /* 0x000f28000c1e1900 */
[----:B------:R-:W4:Y:S04]  /*0860*/  LDG.E R25, desc[UR10][R4.64+0x14] ;  /* 0x0000140a04197981 */ /* 0x000f28000c1e1900 */
[----:B------:R-:W4:Y:S04]  /*0870*/  LDG.E R26, desc[UR10][R4.64+0x18] ;  /* 0x0000180a041a7981 */ /* 0x000f28000c1e1900 */
[----:B------:R-:W4:Y:S01]  /*0880*/  LDG.E R27, desc[UR10][R4.64+0x1c] ;  /* 0x00001c0a041b7981 */ /* 0x000f22000c1e1900 */
[----:B--2---:R-:W-:-:S03]  /*0890*/  FFMA R29, R20, R22, R13 ;  /* 0x00000016141d7223 */ /* 0x004fc6000000000d */
[----:B------:R-:W2:Y:S04]  /*08a0*/  LDG.E R20, desc[UR10][R2.64+0x14] ;  /* 0x0000140a02147981 */ /* 0x000ea8000c1e1900 */
[----:B------:R-:W2:Y:S04]  /*08b0*/  LDG.E R13, desc[UR10][R2.64+0x18] ;  /* 0x0000180a020d7981 */ /* 0x000ea8000c1e1900 */
[----:B------:R-:W2:Y:S01]  /*08c0*/  LDG.E R22, desc[UR10][R2.64+0x1c] ;  /* 0x00001c0a02167981 */ /* 0x000ea2000c1e1900 */
[----:B-----5:R-:W-:-:S04]  /*08d0*/  FFMA R15, R12, R15, R29 ;  /* 0x0000000f0c0f7223 */ /* 0x020fc8000000001d */
[----:B---3--:R-:W-:-:S04]  /*08e0*/  FFMA R15, R14, R17, R15 ;  /* 0x000000110e0f7223 */ /* 0x008fc8000000000f */
[----:B----4-:R-:W-:-:S04]  /*08f0*/  FFMA R15, R16, R19, R15 ;  /* 0x00000013100f7223 */ /* 0x010fc8000000000f */
[----:B------:R-:W-:Y:S01]  /*0900*/  FFMA R15, R18, R21, R15 ;  /* 0x00000015120f7223 */ /* 0x000fe2000000000f */
[----:B------:R-:W-:-:S03]  /*0910*/  IADD3 R6, PT, PT, R6, 0x8, RZ ;  /* 0x0000000806067810 */ /* 0x000fc60007ffe0ff */
[----:B--2---:R-:W-:-:S04]  /*0920*/  FFMA R20, R20, R25, R15 ;  /* 0x0000001914147223 */ /* 0x004fc8000000000f */
[----:B------:R-:W-:-:S04]  /*0930*/  FFMA R13, R13, R26, R20 ;  /* 0x0000001a0d0d7223 */ /* 0x000fc80000000014 */
[----:B------:R-:W-:-:S07]  /*0940*/  FFMA R13, R22, R27, R13 ;  /* 0x0000001b160d7223 */ /* 0x000fce000000000d */
.L_x_31:
[----:B------:R-:W-:Y:S05]  /*0950*/  @!P0 BRA `(.L_x_30) ;  /* 0x0000000000d08947 */ /* 0x000fea0003800000 */
[----:B------:R-:W-:Y:S02]  /*0960*/  IADD3 R2, PT, PT, R24, -0x1, RZ ;  /* 0xffffffff18027810 */ /* 0x000fe40007ffe0ff */
[----:B------:R-:W-:Y:S02]  /*0970*/  ISETP.NE.AND P0, PT, R9, RZ, PT ;  /* 0x000000ff0900720c */ /* 0x000fe40003f05270 */
[----:B------:R-:W-:-:S13]  /*0980*/  ISETP.GE.U32.AND P1, PT, R2, 0x3, PT ;  /* 0x000000030200780c */ /* 0x000fda0003f26070 */
[----:B------:R-:W-:Y:S05]  /*0990*/  @!P1 BRA `(.L_x_32) ;  /* 0x0000000000609947 */ /* 0x000fea0003800000 */
[----:B------:R-:W0:Y:S01]  /*09a0*/  LDC.64 R4, c[0x0][0x388] ;  /* 0x0000e200ff047b82 */ /* 0x000e220000000a00 */
[C---:B------:R-:W-:Y:S02]  /*09b0*/  IADD3 R19, PT, PT, R6.reuse, UR12, RZ ;  /* 0x0000000c06137c10 */ /* 0x040fe4000fffe0ff */
[----:B------:R-:W-:Y:S02]  /*09c0*/  IADD3 R12, P1, PT, R6, UR12, RZ ;  /* 0x0000000c060c7c10 */ /* 0x000fe4000ff3e0ff */
[----:B------:R-:W-:-:S03]  /*09d0*/  IADD3 R17, PT, PT, R11, R6, RZ ;  /* 0x000000060b117210 */ /* 0x000fc60007ffe0ff */
[----:B------:R-:W1:Y:S01]  /*09e0*/  LDC.64 R2, c[0x0][0x388] ;  /* 0x0000e200ff027b82 */ /* 0x000e620000000a00 */
[----:B------:R-:W-:-:S07]  /*09f0*/  IMAD.X R16, RZ, RZ, RZ, P1 ;  /* 0x000000ffff107224 */ /* 0x000fce00008e06ff */
[----:B------:R-:W2:Y:S01]  /*0a00*/  LDC.64 R14, c[0x0][0x380] ;  /* 0x0000e000ff0e7b82 */ /* 0x000ea20000000a00 */
[----:B0-----:R-:W-:-:S06]  /*0a10*/  IMAD.WIDE.U32 R4, R19, 0x4, R4 ;  /* 0x0000000413047825 */ /* 0x001fcc00078e0004 */
[----:B------:R-:W3:Y:S01]  /*0a20*/  LDG.E R4, desc[UR10][R4.64] ;  /* 0x0000000a04047981 */ /* 0x000ee2000c1e1900 */
[----:B-1----:R-:W-:-:S04]  /*0a30*/  LEA R2, P1, R12, R2, 0x2 ;  /* 0x000000020c027211 */ /* 0x002fc800078210ff */
[----:B------:R-:W-:Y:S01]  /*0a40*/  LEA.HI.X R3, R12, R3, R16, 0x2, P1 ;  /* 0x000000030c037211 */ /* 0x000fe200008f1410 */
[----:B--2---:R-:W-:-:S04]  /*0a50*/  IMAD.WIDE R14, R17, 0x4, R14 ;  /* 0x00000004110e7825 */ /* 0x004fc800078e020e */
[----:B------:R-:W2:Y:S04]  /*0a60*/  LDG.E R16, desc[UR10][R2.64+0x4] ;  /* 0x0000040a02107981 */ /* 0x000ea8000c1e1900 */
[----:B------:R-:W3:Y:S04]  /*0a70*/  LDG.E R12, desc[UR10][R14.64] ;  /* 0x0000000a0e0c7981 */ /* 0x000ee8000c1e1900 */
[----:B------:R-:W2:Y:S04]  /*0a80*/  LDG.E R17, desc[UR10][R14.64+0x4] ;  /* 0x0000040a0e117981 */ /* 0x000ea8000c1e1900 */
[----:B------:R-:W4:Y:S04]  /*0a90*/  LDG.E R19, desc[UR10][R14.64+0x8] ;  /* 0x0000080a0e137981 */ /* 0x000f28000c1e1900 */
[----:B------:R-:W4:Y:S04]  /*0aa0*/  LDG.E R18, desc[UR10][R2.64+0x8] ;  /* 0x0000080a02127981 */ /* 0x000f28000c1e1900 */
[----:B------:R-:W5:Y:S04]  /*0ab0*/  LDG.E R21, desc[UR10][R14.64+0xc] ;  /* 0x00000c0a0e157981 */ /* 0x000f68000c1e1900 */
[----:B------:R-:W5:Y:S01]  /*0ac0*/  LDG.E R20, desc[UR10][R2.64+0xc] ;  /* 0x00000c0a02147981 */ /* 0x000f62000c1e1900 */
[----:B------:R-:W-:Y:S01]  /*0ad0*/  IADD3 R6, PT, PT, R6, 0x4, RZ ;  /* 0x0000000406067810 */ /* 0x000fe20007ffe0ff */
[----:B---3--:R-:W-:-:S04]  /*0ae0*/  FFMA R12, R12, R4, R13 ;  /* 0x000000040c0c7223 */ /* 0x008fc8000000000d */
[----:B--2---:R-:W-:-:S04]  /*0af0*/  FFMA R12, R17, R16, R12 ;  /* 0x00000010110c7223 */ /* 0x004fc8000000000c */
[----:B----4-:R-:W-:-:S04]  /*0b00*/  FFMA R12, R19, R18, R12 ;  /* 0x00000012130c7223 */ /* 0x010fc8000000000c */
[----:B-----5:R-:W-:-:S07]  /*0b10*/  FFMA R13, R21, R20, R12 ;  /* 0x00000014150d7223 */ /* 0x020fce000000000c */
.L_x_32:
[----:B------:R-:W-:Y:S05]  /*0b20*/  @!P0 BRA `(.L_x_30) ;  /* 0x00000000005c8947 */ /* 0x000fea0003800000 */
[----:B------:R-:W0:Y:S01]  /*0b30*/  LDC.64 R4, c[0x0][0x388] ;  /* 0x0000e200ff047b82 */ /* 0x000e220000000a00 */
[----:B------:R-:W-:Y:S02]  /*0b40*/  IADD3 R15, PT, PT, R6, UR12, RZ ;  /* 0x0000000c060f7c10 */ /* 0x000fe4000fffe0ff */
[----:B------:R-:W-:-:S05]  /*0b50*/  IADD3 R11, PT, PT, R11, R6, RZ ;  /* 0x000000060b0b7210 */ /* 0x000fca0007ffe0ff */
[----:B------:R-:W1:Y:S01]  /*0b60*/  LDC.64 R2, c[0x0][0x380] ;  /* 0x0000e000ff027b82 */ /* 0x000e620000000a00 */
[----:B0-----:R-:W-:-:S06]  /*0b70*/  IMAD.WIDE.U32 R4, R15, 0x4, R4 ;  /* 0x000000040f047825 */ /* 0x001fcc00078e0004 */
[----:B------:R-:W2:Y:S01]  /*0b80*/  LDG.E R4, desc[UR10][R4.64] ;  /* 0x0000000a04047981 */ /* 0x000ea2000c1e1900 */
[----:B-1----:R-:W-:-:S05]  /*0b90*/  IMAD.WIDE R2, R11, 0x4, R2 ;  /* 0x000000040b027825 */ /* 0x002fca00078e0202 */
[----:B------:R-:W2:Y:S01]  /*0ba0*/  LDG.E R12, desc[UR10][R2.64] ;  /* 0x0000000a020c7981 */ /* 0x000ea2000c1e1900 */
[----:B------:R-:W-:Y:S01]  /*0bb0*/  ISETP.NE.AND P0, PT, R9, 0x1, PT ;  /* 0x000000010900780c */ /* 0x000fe20003f05270 */
[----:B--2---:R-:W-:-:S12]  /*0bc0*/  FFMA R13, R12, R4, R13 ;  /* 0x000000040c0d7223 */ /* 0x004fd8000000000d */
[----:B------:R-:W-:Y:S05]  /*0bd0*/  @!P0 BRA `(.L_x_30) ;  /* 0x0000000000308947 */ /* 0x000fea0003800000 */
[----:B------:R-:W0:Y:S01]  /*0be0*/  LDC.64 R14, c[0x0][0x388] ;  /* 0x0000e200ff0e7b82 */ /* 0x000e220000000a00 */
[----:B------:R-:W-:Y:S02]  /*0bf0*/  IADD3 R5, P1, PT, R6, UR12, RZ ;  /* 0x0000000c06057c10 */ /* 0x000fe4000ff3e0ff */
[----:B------:R-:W-:Y:S02]  /*0c00*/  ISETP.NE.AND P0, PT, R9, 0x2, PT ;  /* 0x000000020900780c */ /* 0x000fe40003f05270 */
[----:B------:R-:W-:-:S11]  /*0c10*/  IADD3.X R6, PT, PT, RZ, RZ, RZ, P1, !PT ;  /* 0x000000ffff067210 */ /* 0x000fd60000ffe4ff */
[----:B------:R-:W2:Y:S01]  /*0c20*/  @P0 LDG.E R12, desc[UR10][R2.64+0x8] ;  /* 0x0000080a020c0981 */ /* 0x000ea2000c1e1900 */
[----:B0-----:R-:W-:-:S04]  /*0c30*/  LEA R4, P1, R5, R14, 0x2 ;  /* 0x0000000e05047211 */ /* 0x001fc800078210ff */
[----:B------:R-:W-:Y:S02]  /*0c40*/  LEA.HI.X R5, R5, R15, R6, 0x2, P1 ;  /* 0x0000000f05057211 */ /* 0x000fe400008f1406 */
[----:B------:R-:W3:Y:S04]  /*0c50*/  LDG.E R6, desc[UR10][R2.64+0x4] ;  /* 0x0000040a02067981 */ /* 0x000ee8000c1e1900 */
[----:B------:R-:W3:Y:S04]  /*0c60*/  LDG.E R11, desc[UR10][R4.64+0x4] ;  /* 0x0000040a040b7981 */ /* 0x000ee8000c1e1900 */
[----:B------:R-:W2:Y:S01]  /*0c70*/  @P0 LDG.E R14, desc[UR10][R4.64+0x8] ;  /* 0x0000080a040e0981 */ /* 0x000ea2000c1e1900 */
[----:B---3--:R-:W-:-:S04]  /*0c80*/  FFMA R13, R6, R11, R13 ;  /* 0x0000000b060d7223 */ /* 0x008fc8000000000d */
[----:B--2---:R-:W-:-:S07]  /*0c90*/  @P0 FFMA R13, R12, R14, R13 ;  /* 0x0000000e0c0d0223 */ /* 0x004fce000000000d */
.L_x_30:
[----:B------:R-:W-:Y:S05]  /*0ca0*/  BRA.U UP0, `(.L_x_33) ;  /* 0xfffffff500487547 */ /* 0x000fea000b83ffff */
.L_x_27:
[----:B------:R-:W0:Y:S01]  /*0cb0*/  LDC.64 R2, c[0x0][0x390] ;  /* 0x0000e400ff027b82 */ /* 0x000e220000000a00 */
[----:B------:R-:W1:Y:S02]  /*0cc0*/  LDCU UR4, c[0x0][0x3a8] ;  /* 0x00007500ff0477ac */ /* 0x000e640008000800 */
[----:B-1----:R-:W-:-:S04]  /*0cd0*/  IMAD R7, R7, UR4, R0 ;  /* 0x0000000407077c24 */ /* 0x002fc8000f8e0200 */
[----:B0-----:R-:W-:-:S05]  /*0ce0*/  IMAD.WIDE R2, R7, 0x4, R2 ;  /* 0x0000000407027825 */ /* 0x001fca00078e0202 */
[----:B------:R-:W-:Y:S01]  /*0cf0*/  STG.E desc[UR10][R2.64], R13 ;  /* 0x0000000d02007986 */ /* 0x000fe2000c10190a */
[----:B------:R-:W-:Y:S05]  /*0d00*/  EXIT ;  /* 0x000000000000794d */ /* 0x000fea0003800000 */
.L_x_34:
        /* <DEDUP_REMOVED lines=15> */
.L_x_40:


//--------------------- .text._Z16printthreadindexPfii --------------------------
	.section	.text._Z16printthreadindexPfii,"ax",@progbits
	.align	128
        .global         _Z16printthreadindexPfii
        .type           _Z16printthreadindexPfii,@function
        .size           _Z16printthreadindexPfii,(.L_x_41 - _Z16printthreadindexPfii)
        .other          _Z16printthreadindexPfii,@"STO_CUDA_ENTRY STV_DEFAULT"
_Z16printthreadindexPfii:
.text._Z16printthreadindexPfii:
[----:B------:R-:W0:Y:S01]  /*0000*/  LDC R1, c[0x0][0x37c] ;  /* 0x0000df00ff017b82 */ /* 0x000e220000000800 */
[----:B------:R-:W1:Y:S01]  /*0010*/  S2R R12, SR_TID.X ;  /* 0x00000000000c7919 */ /* 0x000e620000002100 */
[----:B------:R-:W2:Y:S06]  /*0020*/  LDCU UR6, c[0x0][0x2fc] ;  /* 0x00005f80ff0677ac */ /* 0x000eac0008000800 */
[----:B------:R-:W3:Y:S01]  /*0030*/  LDC.64 R4, c[0x0][0x380] ;  /* 0x0000e000ff047b82 */ /* 0x000ee20000000a00 */
[----:B0-----:R-:W-:Y:S01]  /*0040*/  IADD3 R1, PT, PT, R1, -0x28, RZ ;  /* 0xffffffd801017810 */ /* 0x001fe20007ffe0ff */
[----:B------:R-:W0:Y:S01]  /*0050*/  S2R R13, SR_TID.Y ;  /* 0x00000000000d7919 */ /* 0x000e220000002200 */
[----:B------:R-:W1:Y:S01]  /*0060*/  LDCU UR7, c[0x0][0x360] ;  /* 0x00006c00ff0777ac */ /* 0x000e620008000800 */
[----:B------:R-:W1:Y:S01]  /*0070*/  S2R R14, SR_CTAID.X ;  /* 0x00000000000e7919 */ /* 0x000e620000002500 */
[----:B------:R-:W0:Y:S01]  /*0080*/  LDCU UR8, c[0x0][0x364] ;  /* 0x00006c80ff0877ac */ /* 0x000e220008000800 */
[----:B------:R-:W0:Y:S01]  /*0090*/  S2R R15, SR_CTAID.Y ;  /* 0x00000000000f7919 */ /* 0x000e220000002600 */
[----:B------:R-:W4:Y:S01]  /*00a0*/  LDCU UR9, c[0x0][0x388] ;  /* 0x00007100ff0977ac */ /* 0x000f220008000800 */
[----:B------:R-:W5:Y:S01]  /*00b0*/  LDCU.64 UR4, c[0x0][0x358] ;  /* 0x00006b00ff0477ac */ /* 0x000f620008000a00 */
[----:B-1----:R-:W-:-:S02]  /*00c0*/  IMAD R2, R14, UR7, R12 ;  /* 0x000000070e027c24 */ /* 0x002fc4000f8e020c */
[----:B0-----:R-:W-:-:S04]  /*00d0*/  IMAD R3, R15, UR8, R13 ;  /* 0x000000080f037c24 */ /* 0x001fc8000f8e020d */
[----:B----4-:R-:W-:Y:S01]  /*00e0*/  IMAD R0, R3, UR9, R2 ;  /* 0x0000000903007c24 */ /* 0x010fe2000f8e0202 */
[----:B------:R-:W-:Y:S01]  /*00f0*/  MOV R10, 0x8 ;  /* 0x00000008000a7802 */ /* 0x000fe20000000f00 */
[----:B------:R0:W-:Y:S01]  /*0100*/  STL.64 [R1], R12 ;  /* 0x0000000c01007387 */ /* 0x0001e20000100a00 */
[----:B------:R-:W1:Y:S01]  /*0110*/  LDCU.64 UR8, c[0x4][URZ] ;  /* 0x01000000ff0877ac */ /* 0x000e620008000a00 */
[----:B---3--:R-:W-:-:S06]  /*0120*/  IMAD.WIDE.U32 R4, R0, 0x4, R4 ;  /* 0x0000000400047825 */ /* 0x008fcc00078e0004 */
[----:B-----5:R1:W3:Y:S01]  /*0130*/  LDG.E R4, desc[UR4][R4.64] ;  /* 0x0000000404047981 */ /* 0x0202e2000c1e1900 */
[----:B------:R-:W4:Y:S01]  /*0140*/  LDCU UR4, c[0x0][0x2f8] ;  /* 0x00005f00ff0477ac */ /* 0x000f220008000800 */
[----:B------:R-:W0:Y:S02]  /*0150*/  LDC.64 R10, c[0x4][R10] ;  /* 0x010000000a0a7b82 */ /* 0x000e240000000a00 */
[----:B------:R0:W-:Y:S04]  /*0160*/  STL.64 [R1+0x8], R14 ;  /* 0x0000080e01007387 */ /* 0x0001e80000100a00 */
[----:B------:R0:W-:Y:S01]  /*0170*/  STL.64 [R1+0x10], R2 ;  /* 0x0000100201007387 */ /* 0x0001e20000100a00 */
[----:B-1----:R-:W-:-:S03]  /*0180*/  MOV R5, UR9 ;  /* 0x0000000900057c02 */ /* 0x002fc60008000f00 */
[----:B------:R1:W-:Y:S01]  /*0190*/  STL [R1+0x18], R0 ;  /* 0x0000180001007387 */ /* 0x0003e20000100800 */
[----:B----4-:R-:W-:-:S04]  /*01a0*/  IADD3 R6, P0, PT, R1, UR4, RZ ;  /* 0x0000000401067c10 */ /* 0x010fc8000ff1e0ff */
[----:B--2---:R-:W-:Y:S01]  /*01b0*/  IADD3.X R7, PT, PT, RZ, UR6, RZ, P0, !PT ;  /* 0x00000006ff077c10 */ /* 0x004fe200087fe4ff */
[----:B---3--:R2:W3:Y:S02]  /*01c0*/  F2F.F64.F32 R8, R4 ;  /* 0x0000000400087310 */ /* 0x0084e40000201800 */
[----:B--2---:R-:W-:Y:S01]  /*01d0*/  MOV R4, UR8 ;  /* 0x0000000800047c02 */ /* 0x004fe20008000f00 */
[----:B0--3--:R1:W-:Y:S06]  /*01e0*/  STL.64 [R1+0x20], R8 ;  /* 0x0000200801007387 */ /* 0x0093ec0000100a00 */
[----:B------:R-:W-:-:S07]  /*01f0*/  LEPC R20, `(.L_x_35) ;  /* 0x000000001014794e */ /* 0x000fce0000000000 */
[----:B-1----:R-:W-:Y:S05]  /*0200*/  CALL.ABS.NOINC R10 ;  /* 0x000000000a007343 */ /* 0x002fea0003c00000 */
.L_x_35:
[----:B------:R-:W-:Y:S05]  /*0210*/  EXIT ;  /* 0x000000000000794d */ /* 0x000fea0003800000 */
.L_x_36:
        /* <DEDUP_REMOVED lines=14> */
.L_x_41:


//--------------------- .nv.global.init           --------------------------
	.section	.nv.global.init,"aw",@progbits
.nv.global.init:
	.type		$str,@object
	.size		$str,(.L_0 - $str)
$str:
        /*0000*/ 	.byte	0x74, 0x68, 0x72, 0x65, 0x61, 0x64, 0x5f, 0x69, 0x64, 0x20, 0x28, 0x25, 0x64, 0x2c, 0x25, 0x64
        /*0010*/ 	.byte	0x29, 0x20, 0x62, 0x6c, 0x6f, 0x63, 0x6b, 0x5f, 0x69, 0x64, 0x20, 0x28, 0x25, 0x64, 0x2c, 0x25
        /*0020*/ 	.byte	0x64, 0x29, 0x20, 0x63, 0x6f, 0x6f, 0x72, 0x64, 0x69, 0x6e, 0x61, 0x74, 0x65, 0x20, 0x28, 0x25
        /*0030*/ 	.byte	0x64, 0x2c, 0x25, 0x64, 0x29, 0x20, 0x67, 0x6c, 0x6f, 0x62, 0x61, 0x6c, 0x20, 0x69, 0x6e, 0x64
        /*0040*/ 	.byte	0x65, 0x78, 0x20, 0x25, 0x32, 0x64, 0x20, 0x20, 0x69, 0x76, 0x61, 0x6c, 0x20, 0x25, 0x32, 0x64
        /*0050*/ 	.byte	0x20, 0x0a, 0x00
.L_0:


//--------------------- .nv.shared.reserved.0     --------------------------
	.section	.nv.shared.reserved.0,"aw",@nobits
	.weak		__nv_reservedSMEM_offset_0_alias
	.size		__nv_reservedSMEM_offset_0_alias, 0, 64
	.other		__nv_reservedSMEM_offset_0_alias,@"STO_CUDA_RESERVED_SHARED STV_DEFAULT"
__nv_reservedSMEM_offset_0_alias:
	.zero		0
	.zero		64


//--------------------- .nv.constant0._Z10cudaMoyen2PfS_i --------------------------
	.section	.nv.constant0._Z10cudaMoyen2PfS_i,"a",@progbits
	.sectionflags	@""
	.align	4
.nv.constant0._Z10cudaMoyen2PfS_i:
	.zero		916


//--------------------- .nv.constant0._Z25gpuMatrix3DConv_sans_tanhPfS_S_iiiiii --------------------------
	.section	.nv.constant0._Z25gpuMatrix3DConv_sans_tanhPfS_S_iiiiii,"a",@progbits
	.sectionflags	@""
	.align	4
.nv.constant0._Z25gpuMatrix3DConv_sans_tanhPfS_S_iiiiii:
	.zero		944


//--------------------- .nv.constant0._Z15gpuMatrix3DConvPfS_S_iiiiii --------------------------
	.section	.nv.constant0._Z15gpuMatrix3DConvPfS_S_iiiiii,"a",@progbits
	.sectionflags	@""
	.align	4
.nv.constant0._Z15gpuMatrix3DConvPfS_S_iiiiii:
	.zero		944


//--------------------- .nv.constant0._Z15gpuMatrix2DConvPfS_S_iiiii --------------------------
	.section	.nv.constant0._Z15gpuMatrix2DConvPfS_S_iiiii,"a",@progbits
	.sectionflags	@""
	.align	4
.nv.constant0._Z15gpuMatrix2DConvPfS_S_iiiii:
	.zero		940


//--------------------- .nv.constant0._Z16printthreadindexPfii --------------------------
	.section	.nv.constant0._Z16printthreadindexPfii,"a",@progbits
	.sectionflags	@""
	.align	4
.nv.constant0._Z16printthreadindexPfii:
	.zero		912


//--------------------- SYMBOLS --------------------------

	.type		.nv.reservedSmem.offset0,@object
	.size		.nv.reservedSmem.offset0,0x4
	.type		vprintf,@function
